	.target	sm_90a

	.elftype	@"ET_EXEC"


//--------------------- .note.nv.tkinfo           --------------------------
	.section	.note.nv.tkinfo,"",@"SHT_NOTE"
	.sectionflags	@"SHF_NOTE_NV_TKINFO"
	.tkinfo
        /*0018*/ 	.word	0x00000002
        /*0030*/ 	.string	""
        /*0030*/ 	.string	"ptxas"
        /*0030*/ 	.string	"Cuda compilation tools, release 13.0, V13.0.88"
        /*0030*/ 	.string	"Build cuda_13.0.r13.0/compiler.36424714_0"
        /*0030*/ 	.string	"-v  -suppress-debug-info  -lineinfo  -arch sm_90a "



//--------------------- .note.nv.cuinfo           --------------------------
	.section	.note.nv.cuinfo,"",@"SHT_NOTE"
	.sectionflags	@"SHF_NOTE_NV_CUINFO"
        /*0018*/ 	.short	0x0002
        /*001a*/ 	.short	0x005a
        /*001c*/ 	.short	0x0082
	.zero		2


//--------------------- .nv.info                  --------------------------
	.section	.nv.info,"",@"SHT_CUDA_INFO"
	.align	4


	//----- nvinfo : EIATTR_REGCOUNT
	.align		4
        /*0000*/ 	.byte	0x04, 0x2f
        /*0002*/ 	.short	(.L_1 - .L_0)
	.align		4
.L_0:
        /*0004*/ 	.word	index@(matmul_kernel)
        /*0008*/ 	.word	0x000000ff


	//----- nvinfo : EIATTR_FRAME_SIZE
	.align		4
.L_1:
        /*000c*/ 	.byte	0x04, 0x11
        /*000e*/ 	.short	(.L_3 - .L_2)
	.align		4
.L_2:
        /*0010*/ 	.word	index@(matmul_kernel)
        /*0014*/ 	.word	0x00000110


	//----- nvinfo : EIATTR_MIN_STACK_SIZE
	.align		4
.L_3:
        /*0018*/ 	.byte	0x04, 0x12
        /*001a*/ 	.short	(.L_5 - .L_4)
	.align		4
.L_4:
        /*001c*/ 	.word	index@(matmul_kernel)
        /*0020*/ 	.word	0x00000110
.L_5:


//--------------------- .nv.compat                --------------------------
	.section	.nv.compat,"",@"SHT_CUDA_COMPAT_INFO"
	.align	4
        /*0000*/ 	.byte	0x02, 0x09, 0x01, 0x00, 0x02, 0x02, 0x04, 0x00, 0x02, 0x05, 0x05, 0x00, 0x03, 0x07, 0x01, 0x01
        /*0010*/ 	.byte	0x02, 0x03, 0x00, 0x00, 0x02, 0x06, 0x01, 0x00, 0x04, 0x0b, 0x08, 0x00, 0x00, 0x00, 0x00, 0x00
        /*0020*/ 	.byte	0x00, 0x00, 0x00, 0x00


//--------------------- .nv.info.matmul_kernel    --------------------------
	.section	.nv.info.matmul_kernel,"",@"SHT_CUDA_INFO"
	.sectionflags	@""
	.align	4


	//----- nvinfo : EIATTR_CUDA_API_VERSION
	.align		4
        /*0000*/ 	.byte	0x04, 0x37
        /*0002*/ 	.short	(.L_7 - .L_6)
.L_6:
        /*0004*/ 	.word	0x00000082


	//----- nvinfo : EIATTR_KPARAM_INFO
	.align		4
.L_7:
        /*0008*/ 	.byte	0x04, 0x17
        /*000a*/ 	.short	(.L_9 - .L_8)
.L_8:
        /*000c*/ 	.word	0x00000000
        /*0010*/ 	.short	0x000d
        /*0012*/ 	.short	0x0048
        /*0014*/ 	.byte	0x00, 0xf4, 0x21, 0x00


	//----- nvinfo : EIATTR_KPARAM_INFO
	.align		4
.L_9:
        /*0018*/ 	.byte	0x04, 0x17
        /*001a*/ 	.short	(.L_11 - .L_10)
.L_10:
        /*001c*/ 	.word	0x00000000
        /*0020*/ 	.short	0x000c
        /*0022*/ 	.short	0x0040
        /*0024*/ 	.byte	0x00, 0xf4, 0x21, 0x00


	//----- nvinfo : EIATTR_KPARAM_INFO
	.align		4
.L_11:
        /*0028*/ 	.byte	0x04, 0x17
        /*002a*/ 	.short	(.L_13 - .L_12)
.L_12:
        /*002c*/ 	.word	0x00000000
        /*0030*/ 	.short	0x000b
        /*0032*/ 	.short	0x0038
        /*0034*/ 	.byte	0x00, 0xf0, 0x11, 0x00


	//----- nvinfo : EIATTR_KPARAM_INFO
	.align		4
.L_13:
        /*0038*/ 	.byte	0x04, 0x17
        /*003a*/ 	.short	(.L_15 - .L_14)
.L_14:
        /*003c*/ 	.word	0x00000000
        /*0040*/ 	.short	0x000a
        /*0042*/ 	.short	0x0034
        /*0044*/ 	.byte	0x00, 0xf0, 0x11, 0x00


	//----- nvinfo : EIATTR_KPARAM_INFO
	.align		4
.L_15:
        /*0048*/ 	.byte	0x04, 0x17
        /*004a*/ 	.short	(.L_17 - .L_16)
.L_16:
        /*004c*/ 	.word	0x00000000
        /*0050*/ 	.short	0x0009
        /*0052*/ 	.short	0x0030
        /*0054*/ 	.byte	0x00, 0xf0, 0x11, 0x00


	//----- nvinfo : EIATTR_KPARAM_INFO
	.align		4
.L_17:
        /*0058*/ 	.byte	0x04, 0x17
        /*005a*/ 	.short	(.L_19 - .L_18)
.L_18:
        /*005c*/ 	.word	0x00000000
        /*0060*/ 	.short	0x0008
        /*0062*/ 	.short	0x002c
        /*0064*/ 	.byte	0x00, 0xf0, 0x11, 0x00


	//----- nvinfo : EIATTR_KPARAM_INFO
	.align		4
.L_19:
        /*0068*/ 	.byte	0x04, 0x17
        /*006a*/ 	.short	(.L_21 - .L_20)
.L_20:
        /*006c*/ 	.word	0x00000000
        /*0070*/ 	.short	0x0007
        /*0072*/ 	.short	0x0028
        /*0074*/ 	.byte	0x00, 0xf0, 0x11, 0x00


	//----- nvinfo : EIATTR_KPARAM_INFO
	.align		4
.L_21:
        /*0078*/ 	.byte	0x04, 0x17
        /*007a*/ 	.short	(.L_23 - .L_22)
.L_22:
        /*007c*/ 	.word	0x00000000
        /*0080*/ 	.short	0x0006
        /*0082*/ 	.short	0x0024
        /*0084*/ 	.byte	0x00, 0xf0, 0x11, 0x00


	//----- nvinfo : EIATTR_KPARAM_INFO
	.align		4
.L_23:
        /*0088*/ 	.byte	0x04, 0x17
        /*008a*/ 	.short	(.L_25 - .L_24)
.L_24:
        /*008c*/ 	.word	0x00000000
        /*0090*/ 	.short	0x0005
        /*0092*/ 	.short	0x0020
        /*0094*/ 	.byte	0x00, 0xf0, 0x11, 0x00


	//----- nvinfo : EIATTR_KPARAM_INFO
	.align		4
.L_25:
        /*0098*/ 	.byte	0x04, 0x17
        /*009a*/ 	.short	(.L_27 - .L_26)
.L_26:
        /*009c*/ 	.word	0x00000000
        /*00a0*/ 	.short	0x0004
        /*00a2*/ 	.short	0x001c
        /*00a4*/ 	.byte	0x00, 0xf0, 0x11, 0x00


	//----- nvinfo : EIATTR_KPARAM_INFO
	.align		4
.L_27:
        /*00a8*/ 	.byte	0x04, 0x17
        /*00aa*/ 	.short	(.L_29 - .L_28)
.L_28:
        /*00ac*/ 	.word	0x00000000
        /*00b0*/ 	.short	0x0003
        /*00b2*/ 	.short	0x0018
        /*00b4*/ 	.byte	0x00, 0xf0, 0x11, 0x00


	//----- nvinfo : EIATTR_KPARAM_INFO
	.align		4
.L_29:
        /*00b8*/ 	.byte	0x04, 0x17
        /*00ba*/ 	.short	(.L_31 - .L_30)
.L_30:
        /*00bc*/ 	.word	0x00000000
        /*00c0*/ 	.short	0x0002
        /*00c2*/ 	.short	0x0010
        /*00c4*/ 	.byte	0x00, 0xf4, 0x21, 0x00


	//----- nvinfo : EIATTR_KPARAM_INFO
	.align		4
.L_31:
        /*00c8*/ 	.byte	0x04, 0x17
        /*00ca*/ 	.short	(.L_33 - .L_32)
.L_32:
        /*00cc*/ 	.word	0x00000000
        /*00d0*/ 	.short	0x0001
        /*00d2*/ 	.short	0x0008
        /*00d4*/ 	.byte	0x00, 0xf4, 0x21, 0x00


	//----- nvinfo : EIATTR_KPARAM_INFO
	.align		4
.L_33:
        /*00d8*/ 	.byte	0x04, 0x17
        /*00da*/ 	.short	(.L_35 - .L_34)
.L_34:
        /*00dc*/ 	.word	0x00000000
        /*00e0*/ 	.short	0x0000
        /*00e2*/ 	.short	0x0000
        /*00e4*/ 	.byte	0x00, 0xf4, 0x21, 0x00


	//----- nvinfo : EIATTR_SPARSE_MMA_MASK
	.align		4
.L_35:
        /*00e8*/ 	.byte	0x03, 0x50
        /*00ea*/ 	.short	0x0000


	//----- nvinfo : EIATTR_MAXREG_COUNT
	.align		4
        /*00ec*/ 	.byte	0x03, 0x1b
        /*00ee*/ 	.short	0x00ff


	//----- nvinfo : EIATTR_NUM_BARRIERS
	.align		4
        /*00f0*/ 	.byte	0x02, 0x4c
        /*00f2*/ 	.byte	0x01
	.zero		1


	//----- nvinfo : EIATTR_ANNOTATIONS
	.align		4
        /*00f4*/ 	.byte	0x04, 0x55
        /*00f6*/ 	.short	(.L_37 - .L_36)


	//   ....[0]....
.L_36:
        /*00f8*/ 	.word	0x00000001
        /*00fc*/ 	.byte	0xe0, 0x0a, 0x00, 0x00, 0x01, 0x00, 0x00, 0x00, 0x70, 0x0b, 0x00, 0x00, 0x01, 0x00, 0x00, 0x00
        /* <DEDUP_REMOVED lines=77> */
        /*05dc*/ 	.byte	0x30, 0x9f, 0x00, 0x00, 0x01, 0x00, 0x00, 0x00, 0xa0, 0xaf, 0x00, 0x00


	//----- nvinfo : EIATTR_MERCURY_ISA_VERSION
	.align		4
.L_37:
        /*05e8*/ 	.byte	0x03, 0x5f
        /*05ea*/ 	.short	0x0101


	//----- nvinfo : EIATTR_EXIT_INSTR_OFFSETS
	.align		4
        /*05ec*/ 	.byte	0x04, 0x1c
        /*05ee*/ 	.short	(.L_39 - .L_38)


	//   ....[0]....
.L_38:
        /*05f0*/ 	.word	0x0000ceb0


	//   ....[1]....
        /*05f4*/ 	.word	0x0000ced0


	//----- nvinfo : EIATTR_REQNTID
	.align		4
.L_39:
        /*05f8*/ 	.byte	0x04, 0x10
        /*05fa*/ 	.short	(.L_41 - .L_40)
.L_40:
        /*05fc*/ 	.word	0x00000080
        /*0600*/ 	.word	0x00000001
        /*0604*/ 	.word	0x00000001


	//----- nvinfo : EIATTR_CBANK_PARAM_SIZE
	.align		4
.L_41:
        /*0608*/ 	.byte	0x03, 0x19
        /*060a*/ 	.short	0x0050


	//----- nvinfo : EIATTR_PARAM_CBANK
	.align		4
        /*060c*/ 	.byte	0x04, 0x0a
        /*060e*/ 	.short	(.L_43 - .L_42)
	.align		4
.L_42:
        /*0610*/ 	.word	index@(.nv.constant0.matmul_kernel)
        /*0614*/ 	.short	0x0210
        /*0616*/ 	.short	0x0050


	//----- nvinfo : EIATTR_SW_WAR
	.align		4
.L_43:
        /*0618*/ 	.byte	0x04, 0x36
        /*061a*/ 	.short	(.L_45 - .L_44)
.L_44:
        /*061c*/ 	.word	0x00000008
.L_45:


//--------------------- .nv.callgraph             --------------------------
	.section	.nv.callgraph,"",@"SHT_CUDA_CALLGRAPH"
	.align	4
	.sectionentsize	8
	.align		4
        /*0000*/ 	.word	0x00000000
	.align		4
        /*0004*/ 	.word	0xffffffff
	.align		4
        /*0008*/ 	.word	0x00000000
	.align		4
        /*000c*/ 	.word	0xfffffffe
	.align		4
        /*0010*/ 	.word	0x00000000
	.align		4
        /*0014*/ 	.word	0xfffffffd
	.align		4
        /*0018*/ 	.word	0x00000000
	.align		4
        /*001c*/ 	.word	0xfffffffc


//--------------------- .text.matmul_kernel       --------------------------
	.section	.text.matmul_kernel,"ax",@progbits
	.align	128
        .global         matmul_kernel
        .type           matmul_kernel,@function
        .size           matmul_kernel,(.L_x_3 - matmul_kernel)
        .other          matmul_kernel,@"STO_CUDA_ENTRY STV_DEFAULT"
matmul_kernel:
.text.matmul_kernel:
[----:B------:R-:W1:Y:S08]  /*0000*/  LDC R1, c[0x0][0x28] ;  /* 0x00000a00ff017b82 */ /* 0x000e700000000800 */
[----:B------:R-:W2:Y:S01]  /*0010*/  LDC.64 R156, c[0x0][0x228] ;  /* 0x00008a00ff9c7b82 */ /* 0x000ea20000000a00 */
[----:B------:R-:W3:Y:S01]  /*0020*/  S2R R5, SR_CTAID.X ;  /* 0x0000000000057919 */ /* 0x000ee20000002500 */
[----:B------:R-:W-:Y:S01]  /*0030*/  UMOV UR8, 0x400 ;  /* 0x0000040000087882 */ /* 0x000fe20000000000 */
[----:B------:R-:W-:Y:S01]  /*0040*/  ULDC.64 UR6, c[0x0][0x210] ;  /* 0x0000840000067ab9 */ /* 0x000fe20000000a00 */
[----:B------:R-:W-:Y:S01]  /*0050*/  ULDC.64 UR16, c[0x0][0x208] ;  /* 0x0000820000107ab9 */ /* 0x000fe20000000a00 */
[----:B------:R-:W4:Y:S01]  /*0060*/  S2R R178, SR_TID.X ;  /* 0x0000000000b27919 */ /* 0x000f220000002100 */
[----:B-1----:R-:W-:Y:S01]  /*0070*/  VIADD R1, R1, 0xfffffef0 ;  /* 0xfffffef001017836 */ /* 0x002fe20000000000 */
[----:B------:R-:W-:Y:S01]  /*0080*/  ULDC UR9, c[0x0][0x240] ;  /* 0x0000900000097ab9 */ /* 0x000fe20000000800 */
[----:B------:R-:W1:Y:S08]  /*0090*/  S2UR UR4, SR_CgaCtaId ;  /* 0x00000000000479c3 */ /* 0x000e700000008800 */
[----:B------:R-:W5:Y:S01]  /*00a0*/  LDC.64 R234, c[0x0][0x238] ;  /* 0x00008e00ffea7b82 */ /* 0x000f620000000a00 */
[----:B--2---:R-:W-:Y:S01]  /*00b0*/  VIADD R0, R157, 0x3f ;  /* 0x0000003f9d007836 */ /* 0x004fe20000000000 */
[----:B------:R-:W-:-:S02]  /*00c0*/  IABS R11, R156 ;  /* 0x0000009c000b7213 */ /* 0x000fc40000000000 */
[----:B------:R-:W-:Y:S02]  /*00d0*/  LOP3.LUT R209, RZ, R157, RZ, 0x33, !PT ;  /* 0x0000009dffd17212 */ /* 0x000fe400078e33ff */
[----:B------:R-:W-:Y:S01]  /*00e0*/  SHF.R.S32.HI R3, RZ, 0x1f, R0 ;  /* 0x0000001fff037819 */ /* 0x000fe20000011400 */
[----:B-1----:R-:W-:-:S03]  /*00f0*/  ULEA UR8, UR4, UR8, 0x18 ;  /* 0x0000000804087291 */ /* 0x002fc6000f8ec03f */
[----:B------:R-:W-:Y:S02]  /*0100*/  LEA.HI R3, R3, R0, RZ, 0x6 ;  /* 0x0000000003037211 */ /* 0x000fe400078f30ff */
[----:B---3--:R-:W-:Y:S01]  /*0110*/  IABS R8, R5 ;  /* 0x0000000500087213 */ /* 0x008fe20000000000 */
[----:B------:R-:W-:Y:S01]  /*0120*/  ULDC UR4, c[0x0][0x230] ;  /* 0x00008c0000047ab9 */ /* 0x000fe20000000800 */
[----:B------:R-:W-:Y:S02]  /*0130*/  SHF.R.S32.HI R3, RZ, 0x6, R3 ;  /* 0x00000006ff037819 */ /* 0x000fe40000011403 */
[----:B----4-:R-:W-:Y:S01]  /*0140*/  LOP3.LUT R88, R178, 0x7f, RZ, 0xc0, !PT ;  /* 0x0000007fb2587812 */ /* 0x010fe200078ec0ff */
[C---:B-----5:R-:W-:Y:S02]  /*0150*/  IMAD R161, R234.reuse, 0xc, RZ ;  /* 0x0000000ceaa17824 */ /* 0x060fe400078e02ff */
[----:B------:R-:W-:Y:S02]  /*0160*/  IMAD.SHL.U32 R4, R3, 0x4, RZ ;  /* 0x0000000403047824 */ /* 0x000fe400078e00ff */
[----:B------:R-:W-:-:S02]  /*0170*/  IMAD.SHL.U32 R94, R234, 0x2, RZ ;  /* 0x00000002ea5e7824 */ /* 0x000fc400078e00ff */
[C---:B------:R-:W-:Y:S01]  /*0180*/  IMAD R93, R234.reuse, 0x3, RZ ;  /* 0x00000003ea5d7824 */ /* 0x040fe200078e02ff */
[-C--:B------:R-:W-:Y:S01]  /*0190*/  IABS R7, R4.reuse ;  /* 0x0000000400077213 */ /* 0x080fe20000000000 */
[C---:B------:R-:W-:Y:S01]  /*01a0*/  IMAD R92, R234.reuse, 0x5, RZ ;  /* 0x00000005ea5c7824 */ /* 0x040fe200078e02ff */
[----:B------:R-:W-:Y:S01]  /*01b0*/  IABS R10, R4 ;  /* 0x00000004000a7213 */ /* 0x000fe20000000000 */
[C---:B------:R-:W-:Y:S01]  /*01c0*/  IMAD R160, R234.reuse, 0x1c, RZ ;  /* 0x0000001ceaa07824 */ /* 0x040fe200078e02ff */
[----:B------:R-:W1:Y:S01]  /*01d0*/  I2F.RP R0, R7 ;  /* 0x0000000700007306 */ /* 0x000e620000209400 */
[C---:B------:R-:W-:Y:S02]  /*01e0*/  IMAD R91, R234.reuse, 0x6, RZ ;  /* 0x00000006ea5b7824 */ /* 0x040fe400078e02ff */
[C---:B------:R-:W-:Y:S02]  /*01f0*/  IMAD.SHL.U32 R90, R234.reuse, 0x8, RZ ;  /* 0x00000008ea5a7824 */ /* 0x040fe400078e00ff */
[----:B------:R-:W-:-:S02]  /*0200*/  IMAD R57, R234, 0x44, RZ ;  /* 0x00000044ea397824 */ /* 0x000fc400078e02ff */
[C---:B------:R-:W-:Y:S02]  /*0210*/  IMAD R59, R234.reuse, 0x48, RZ ;  /* 0x00000048ea3b7824 */ /* 0x040fe400078e02ff */
[C---:B------:R-:W-:Y:S02]  /*0220*/  IMAD R61, R234.reuse, 0x4c, RZ ;  /* 0x0000004cea3d7824 */ /* 0x040fe400078e02ff */
[C---:B------:R-:W-:Y:S02]  /*0230*/  IMAD R65, R234.reuse, 0x84, RZ ;  /* 0x00000084ea417824 */ /* 0x040fe400078e02ff */
[C---:B------:R-:W-:Y:S01]  /*0240*/  IMAD.SHL.U32 R250, R234.reuse, 0x20, RZ ;  /* 0x00000020eafa7824 */ /* 0x040fe200078e00ff */
[----:B-1----:R-:W1:Y:S01]  /*0250*/  MUFU.RCP R0, R0 ;  /* 0x0000000000007308 */ /* 0x002e620000001000 */
[C---:B------:R-:W-:Y:S02]  /*0260*/  IMAD R67, R234.reuse, 0x88, RZ ;  /* 0x00000088ea437824 */ /* 0x040fe400078e02ff */
[----:B------:R-:W-:-:S02]  /*0270*/  IMAD R249, R234, 0x21, RZ ;  /* 0x00000021eaf97824 */ /* 0x000fc400078e02ff */
[C---:B------:R-:W-:Y:S02]  /*0280*/  IMAD R69, R234.reuse, 0x8c, RZ ;  /* 0x0000008cea457824 */ /* 0x040fe400078e02ff */
[C---:B------:R-:W-:Y:S02]  /*0290*/  IMAD R248, R234.reuse, 0x22, RZ ;  /* 0x00000022eaf87824 */ /* 0x040fe400078e02ff */
[C---:B------:R-:W-:Y:S02]  /*02a0*/  IMAD R71, R234.reuse, 0x90, RZ ;  /* 0x00000090ea477824 */ /* 0x040fe400078e02ff */
[C---:B------:R-:W-:Y:S02]  /*02b0*/  IMAD R247, R234.reuse, 0x23, RZ ;  /* 0x00000023eaf77824 */ /* 0x040fe400078e02ff */
[C---:B------:R-:W-:Y:S02]  /*02c0*/  IMAD R73, R234.reuse, 0x94, RZ ;  /* 0x00000094ea497824 */ /* 0x040fe400078e02ff */
[----:B------:R-:W-:-:S02]  /*02d0*/  IMAD R75, R234, 0x98, RZ ;  /* 0x00000098ea4b7824 */ /* 0x000fc400078e02ff */
[----:B-1----:R-:W-:Y:S02]  /*02e0*/  VIADD R2, R0, 0xffffffe ;  /* 0x0ffffffe00027836 */ /* 0x002fe40000000000 */
[----:B------:R-:W-:Y:S02]  /*02f0*/  IMAD.MOV R0, RZ, RZ, -R10 ;  /* 0x000000ffff007224 */ /* 0x000fe400078e0a0a */
[----:B------:R1:W2:Y:S01]  /*0300*/  F2I.FTZ.U32.TRUNC.NTZ R3, R2 ;  /* 0x0000000200037305 */ /* 0x0002a2000021f000 */
[C---:B------:R-:W-:Y:S02]  /*0310*/  IMAD R246, R234.reuse, 0x25, RZ ;  /* 0x00000025eaf67824 */ /* 0x040fe400078e02ff */
[C---:B------:R-:W-:Y:S02]  /*0320*/  IMAD R77, R234.reuse, 0x9c, RZ ;  /* 0x0000009cea4d7824 */ /* 0x040fe400078e02ff */
[C---:B------:R-:W-:Y:S02]  /*0330*/  IMAD R245, R234.reuse, 0x26, RZ ;  /* 0x00000026eaf57824 */ /* 0x040fe400078e02ff */
[----:B------:R-:W-:-:S02]  /*0340*/  IMAD R79, R234, 0xa0, RZ ;  /* 0x000000a0ea4f7824 */ /* 0x000fc400078e02ff */
[----:B-1----:R-:W-:Y:S02]  /*0350*/  IMAD.MOV.U32 R2, RZ, RZ, RZ ;  /* 0x000000ffff027224 */ /* 0x002fe400078e00ff */
[C---:B------:R-:W-:Y:S02]  /*0360*/  IMAD R244, R234.reuse, 0x27, RZ ;  /* 0x00000027eaf47824 */ /* 0x040fe400078e02ff */
[C---:B------:R-:W-:Y:S02]  /*0370*/  IMAD R81, R234.reuse, 0xa4, RZ ;  /* 0x000000a4ea517824 */ /* 0x040fe400078e02ff */
[----:B--2---:R-:W-:Y:S02]  /*0380*/  IMAD.MOV R6, RZ, RZ, -R3 ;  /* 0x000000ffff067224 */ /* 0x004fe400078e0a03 */
[----:B------:R-:W-:Y:S02]  /*0390*/  IMAD R83, R234, 0xa8, RZ ;  /* 0x000000a8ea537824 */ /* 0x000fe400078e02ff */
[----:B------:R-:W-:-:S02]  /*03a0*/  IMAD R9, R6, R7, RZ ;  /* 0x0000000706097224 */ /* 0x000fc400078e02ff */
[----:B------:R-:W-:Y:S02]  /*03b0*/  IMAD.MOV.U32 R6, RZ, RZ, R8 ;  /* 0x000000ffff067224 */ /* 0x000fe400078e0008 */
[----:B------:R-:W-:-:S04]  /*03c0*/  IMAD.HI.U32 R3, R3, R9, R2 ;  /* 0x0000000903037227 */ /* 0x000fc800078e0002 */
[----:B------:R-:W-:Y:S02]  /*03d0*/  IMAD R243, R234, 0x29, RZ ;  /* 0x00000029eaf37824 */ /* 0x000fe400078e02ff */
[----:B------:R-:W-:-:S04]  /*03e0*/  IMAD.HI.U32 R3, R3, R6, RZ ;  /* 0x0000000603037227 */ /* 0x000fc800078e00ff */
[----:B------:R-:W-:Y:S02]  /*03f0*/  IMAD R0, R3, R0, R6 ;  /* 0x0000000003007224 */ /* 0x000fe400078e0206 */
[C---:B------:R-:W-:Y:S02]  /*0400*/  IMAD R85, R234.reuse, 0xac, RZ ;  /* 0x000000acea557824 */ /* 0x040fe400078e02ff */
[C---:B------:R-:W-:Y:S01]  /*0410*/  IMAD R242, R234.reuse, 0x2a, RZ ;  /* 0x0000002aeaf27824 */ /* 0x040fe200078e02ff */
[----:B------:R-:W-:Y:S01]  /*0420*/  ISETP.GT.U32.AND P1, PT, R7, R0, PT ;  /* 0x000000000700720c */ /* 0x000fe20003f24070 */
[C---:B------:R-:W-:Y:S02]  /*0430*/  IMAD R87, R234.reuse, 0xb0, RZ ;  /* 0x000000b0ea577824 */ /* 0x040fe400078e02ff */
[C---:B------:R-:W-:Y:S02]  /*0440*/  IMAD R241, R234.reuse, 0x2b, RZ ;  /* 0x0000002beaf17824 */ /* 0x040fe400078e02ff */
[----:B------:R-:W-:-:S02]  /*0450*/  IMAD R240, R234, 0x2d, RZ ;  /* 0x0000002deaf07824 */ /* 0x000fc400078e02ff */
[C---:B------:R-:W-:Y:S02]  /*0460*/  IMAD R239, R234.reuse, 0x2e, RZ ;  /* 0x0000002eeaef7824 */ /* 0x040fe400078e02ff */
[C---:B------:R-:W-:Y:S02]  /*0470*/  IMAD R238, R234.reuse, 0x2f, RZ ;  /* 0x0000002feaee7824 */ /* 0x040fe400078e02ff */
[----:B------:R-:W-:Y:S02]  /*0480*/  IMAD R97, R234, 0xc4, RZ ;  /* 0x000000c4ea617824 */ /* 0x000fe400078e02ff */
[----:B------:R-:W-:Y:S02]  /*0490*/  @!P1 IMAD.IADD R0, R0, 0x1, -R7 ;  /* 0x0000000100009824 */ /* 0x000fe400078e0a07 */
[----:B------:R-:W-:Y:S01]  /*04a0*/  @!P1 VIADD R3, R3, 0x1 ;  /* 0x0000000103039836 */ /* 0x000fe20000000000 */
[----:B------:R-:W-:Y:S01]  /*04b0*/  ISETP.NE.AND P1, PT, R4, RZ, PT ;  /* 0x000000ff0400720c */ /* 0x000fe20003f25270 */
[----:B------:R-:W-:Y:S01]  /*04c0*/  IMAD R99, R234, 0xc8, RZ ;  /* 0x000000c8ea637824 */ /* 0x000fe200078e02ff */
[----:B------:R-:W-:Y:S01]  /*04d0*/  ISETP.GE.U32.AND P0, PT, R0, R7, PT ;  /* 0x000000070000720c */ /* 0x000fe20003f06070 */
[C---:B------:R-:W-:Y:S01]  /*04e0*/  IMAD R237, R234.reuse, 0x31, RZ ;  /* 0x00000031eaed7824 */ /* 0x040fe200078e02ff */
[----:B------:R-:W-:Y:S01]  /*04f0*/  LOP3.LUT R0, R5, R4, RZ, 0x3c, !PT ;  /* 0x0000000405007212 */ /* 0x000fe200078e3cff */
[----:B------:R-:W-:-:S02]  /*0500*/  IMAD R101, R234, 0xcc, RZ ;  /* 0x000000ccea657824 */ /* 0x000fc400078e02ff */
[----:B------:R-:W-:Y:S01]  /*0510*/  IMAD R236, R234, 0x32, RZ ;  /* 0x00000032eaec7824 */ /* 0x000fe200078e02ff */
[----:B------:R-:W-:Y:S01]  /*0520*/  ISETP.GE.AND P2, PT, R0, RZ, PT ;  /* 0x000000ff0000720c */ /* 0x000fe20003f46270 */
[----:B------:R-:W-:Y:S02]  /*0530*/  VIADD R0, R156, 0x7f ;  /* 0x0000007f9c007836 */ /* 0x000fe40000000000 */
[C---:B------:R-:W-:Y:S02]  /*0540*/  IMAD R171, R234.reuse, 0x33, RZ ;  /* 0x00000033eaab7824 */ /* 0x040fe400078e02ff */
[C---:B------:R-:W-:Y:S02]  /*0550*/  IMAD R105, R234.reuse, 0x58, RZ ;  /* 0x00000058ea697824 */ /* 0x040fe400078e02ff */
[----:B------:R-:W-:Y:S02]  /*0560*/  @P0 VIADD R3, R3, 0x1 ;  /* 0x0000000103030836 */ /* 0x000fe40000000000 */
[----:B------:R-:W-:-:S02]  /*0570*/  IMAD R107, R234, 0x5c, RZ ;  /* 0x0000005cea6b7824 */ /* 0x000fc400078e02ff */
[----:B------:R-:W-:Y:S01]  /*0580*/  IMAD.MOV.U32 R2, RZ, RZ, R3 ;  /* 0x000000ffff027224 */ /* 0x000fe200078e0003 */
[----:B------:R-:W-:Y:S01]  /*0590*/  SHF.R.S32.HI R3, RZ, 0x1f, R0 ;  /* 0x0000001fff037819 */ /* 0x000fe20000011400 */
[C---:B------:R-:W-:Y:S02]  /*05a0*/  IMAD R109, R234.reuse, 0xd4, RZ ;  /* 0x000000d4ea6d7824 */ /* 0x040fe400078e02ff */
[----:B------:R-:W-:Y:S01]  /*05b0*/  @!P2 IMAD.MOV R2, RZ, RZ, -R2 ;  /* 0x000000ffff02a224 */ /* 0x000fe200078e0a02 */
[----:B------:R-:W-:Y:S01]  /*05c0*/  @!P1 LOP3.LUT R2, RZ, R4, RZ, 0x33, !PT ;  /* 0x00000004ff029212 */ /* 0x000fe200078e33ff */
[C---:B------:R-:W-:Y:S01]  /*05d0*/  IMAD R170, R234.reuse, 0x35, RZ ;  /* 0x00000035eaaa7824 */ /* 0x040fe200078e02ff */
[----:B------:R-:W-:Y:S01]  /*05e0*/  LEA.HI R3, R3, R0, RZ, 0x7 ;  /* 0x0000000003037211 */ /* 0x000fe200078f38ff */
[----:B------:R-:W-:Y:S02]  /*05f0*/  IMAD R111, R234, 0xd8, RZ ;  /* 0x000000d8ea6f7824 */ /* 0x000fe400078e02ff */
[----:B------:R-:W-:-:S02]  /*0600*/  IMAD.SHL.U32 R8, R2, 0x4, RZ ;  /* 0x0000000402087824 */ /* 0x000fc400078e00ff */
[----:B------:R-:W-:Y:S02]  /*0610*/  IMAD.MOV R2, RZ, RZ, -R2 ;  /* 0x000000ffff027224 */ /* 0x000fe400078e0a02 */
[----:B------:R-:W-:Y:S01]  /*0620*/  IMAD R169, R234, 0x36, RZ ;  /* 0x00000036eaa97824 */ /* 0x000fe200078e02ff */
[----:B------:R-:W-:Y:S01]  /*0630*/  LEA.HI.SX32 R3, R3, -R8, 0x19 ;  /* 0x8000000803037211 */ /* 0x000fe200078fcaff */
[----:B------:R-:W-:Y:S02]  /*0640*/  IMAD R10, R4, R2, R5 ;  /* 0x00000002040a7224 */ /* 0x000fe400078e0205 */
[C---:B------:R-:W-:Y:S01]  /*0650*/  IMAD R168, R234.reuse, 0x37, RZ ;  /* 0x00000037eaa87824 */ /* 0x040fe200078e02ff */
[----:B------:R-:W-:Y:S01]  /*0660*/  VIMNMX R13, R3, 0x4, PT ;  /* 0x00000004030d7848 */ /* 0x000fe20003fe0100 */
[C---:B------:R-:W-:Y:S01]  /*0670*/  IMAD R113, R234.reuse, 0x60, RZ ;  /* 0x00000060ea717824 */ /* 0x040fe200078e02ff */
[----:B------:R-:W-:Y:S01]  /*0680*/  IABS R9, R10 ;  /* 0x0000000a00097213 */ /* 0x000fe20000000000 */
[C---:B------:R-:W-:Y:S01]  /*0690*/  IMAD R115, R234.reuse, 0x64, RZ ;  /* 0x00000064ea737824 */ /* 0x040fe200078e02ff */
[-C--:B------:R-:W-:Y:S01]  /*06a0*/  IABS R7, R13.reuse ;  /* 0x0000000d00077213 */ /* 0x080fe20000000000 */
[C---:B------:R-:W-:Y:S01]  /*06b0*/  IMAD R116, R234.reuse, 0x1a, RZ ;  /* 0x0000001aea747824 */ /* 0x040fe200078e02ff */
[----:B------:R-:W-:Y:S01]  /*06c0*/  IABS R4, R13 ;  /* 0x0000000d00047213 */ /* 0x000fe20000000000 */
[C---:B------:R-:W-:Y:S01]  /*06d0*/  IMAD R119, R234.reuse, 0x70, RZ ;  /* 0x00000070ea777824 */ /* 0x040fe200078e02ff */
[----:B------:R-:W1:Y:S01]  /*06e0*/  I2F.RP R0, R7 ;  /* 0x0000000700007306 */ /* 0x000e620000209400 */
[----:B------:R-:W-:-:S02]  /*06f0*/  IMAD R117, R234, 0x6c, RZ ;  /* 0x0000006cea757824 */ /* 0x000fc400078e02ff */
[C---:B------:R-:W-:Y:S02]  /*0700*/  IMAD R118, R234.reuse, 0x1b, RZ ;  /* 0x0000001bea767824 */ /* 0x040fe400078e02ff */
[C---:B------:R-:W-:Y:S02]  /*0710*/  IMAD R121, R234.reuse, 0x74, RZ ;  /* 0x00000074ea797824 */ /* 0x040fe400078e02ff */
[C---:B------:R-:W-:Y:S02]  /*0720*/  IMAD R252, R234.reuse, 0x1e, RZ ;  /* 0x0000001eeafc7824 */ /* 0x040fe400078e02ff */
[C---:B------:R-:W-:Y:S02]  /*0730*/  IMAD R125, R234.reuse, 0xe0, RZ ;  /* 0x000000e0ea7d7824 */ /* 0x040fe400078e02ff */
[C---:B------:R-:W-:Y:S02]  /*0740*/  IMAD R123, R234.reuse, 0x7c, RZ ;  /* 0x0000007cea7b7824 */ /* 0x040fe400078e02ff */
[C---:B------:R-:W-:Y:S01]  /*0750*/  IMAD R129, R234.reuse, 0xe8, RZ ;  /* 0x000000e8ea817824 */ /* 0x040fe200078e02ff */
[----:B-1----:R-:W1:Y:S01]  /*0760*/  MUFU.RCP R0, R0 ;  /* 0x0000000000007308 */ /* 0x002e620000001000 */
[----:B------:R-:W-:-:S02]  /*0770*/  IMAD R251, R234, 0x1f, RZ ;  /* 0x0000001feafb7824 */ /* 0x000fc400078e02ff */
[C---:B------:R-:W-:Y:S02]  /*0780*/  IMAD R127, R234.reuse, 0xe4, RZ ;  /* 0x000000e4ea7f7824 */ /* 0x040fe400078e02ff */
[C---:B------:R-:W-:Y:S02]  /*0790*/  IMAD R166, R234.reuse, 0x3a, RZ ;  /* 0x0000003aeaa67824 */ /* 0x040fe400078e02ff */
[C---:B------:R-:W-:Y:S02]  /*07a0*/  IMAD R133, R234.reuse, 0xf4, RZ ;  /* 0x000000f4ea857824 */ /* 0x040fe400078e02ff */
[C---:B------:R-:W-:Y:S02]  /*07b0*/  IMAD R167, R234.reuse, 0x39, RZ ;  /* 0x00000039eaa77824 */ /* 0x040fe400078e02ff */
[C---:B------:R-:W-:Y:S02]  /*07c0*/  IMAD R131, R234.reuse, 0xec, RZ ;  /* 0x000000ecea837824 */ /* 0x040fe400078e02ff */
[----:B------:R-:W-:-:S02]  /*07d0*/  IMAD R164, R234, 0x3d, RZ ;  /* 0x0000003deaa47824 */ /* 0x000fc400078e02ff */
[----:B------:R-:W-:Y:S02]  /*07e0*/  IMAD R139, R234, 0xf0, RZ ;  /* 0x000000f0ea8b7824 */ /* 0x000fe400078e02ff */
[----:B-1----:R-:W-:Y:S02]  /*07f0*/  VIADD R3, R0, 0xffffffe ;  /* 0x0ffffffe00037836 */ /* 0x002fe40000000000 */
[----:B------:R-:W-:Y:S02]  /*0800*/  IMAD.MOV R0, RZ, RZ, -R4 ;  /* 0x000000ffff007224 */ /* 0x000fe400078e0a04 */
[----:B------:R-:W1:Y:S01]  /*0810*/  I2F.RP R4, R11 ;  /* 0x0000000b00047306 */ /* 0x000e620000209400 */
[C---:B------:R-:W-:Y:S02]  /*0820*/  IMAD R165, R234.reuse, 0x3b, RZ ;  /* 0x0000003beaa57824 */ /* 0x040fe400078e02ff */
[C---:B------:R-:W-:Y:S02]  /*0830*/  IMAD R135, R234.reuse, 0xf8, RZ ;  /* 0x000000f8ea877824 */ /* 0x040fe400078e02ff */
[----:B------:R-:W-:-:S02]  /*0840*/  IMAD R163, R234, 0x3e, RZ ;  /* 0x0000003eeaa37824 */ /* 0x000fc400078e02ff */
[C---:B------:R-:W-:Y:S01]  /*0850*/  IMAD R137, R234.reuse, 0xfc, RZ ;  /* 0x000000fcea897824 */ /* 0x040fe200078e02ff */
[----:B------:R-:W2:Y:S01]  /*0860*/  F2I.FTZ.U32.TRUNC.NTZ R3, R3 ;  /* 0x0000000300037305 */ /* 0x000ea2000021f000 */
[----:B------:R-:W-:-:S07]  /*0870*/  IMAD R162, R234, 0x3f, RZ ;  /* 0x0000003feaa27824 */ /* 0x000fce00078e02ff */
[----:B-1----:R-:W1:Y:S01]  /*0880*/  MUFU.RCP R4, R4 ;  /* 0x0000000400047308 */ /* 0x002e620000001000 */
[----:B--2---:R-:W-:-:S04]  /*0890*/  IMAD.MOV R6, RZ, RZ, -R3 ;  /* 0x000000ffff067224 */ /* 0x004fc800078e0a03 */
[----:B------:R-:W-:-:S04]  /*08a0*/  IMAD.MOV.U32 R2, RZ, RZ, R6 ;  /* 0x000000ffff027224 */ /* 0x000fc800078e0006 */
[----:B------:R-:W-:Y:S02]  /*08b0*/  IMAD R5, R2, R7, RZ ;  /* 0x0000000702057224 */ /* 0x000fe400078e02ff */
[----:B------:R-:W-:-:S04]  /*08c0*/  IMAD.MOV.U32 R2, RZ, RZ, RZ ;  /* 0x000000ffff027224 */ /* 0x000fc800078e00ff */
[----:B------:R-:W-:Y:S01]  /*08d0*/  IMAD.HI.U32 R2, R3, R5, R2 ;  /* 0x0000000503027227 */ /* 0x000fe200078e0002 */
[----:B------:R-:W-:-:S03]  /*08e0*/  IABS R3, R157 ;  /* 0x0000009d00037213 */ /* 0x000fc60000000000 */
[----:B-1----:R-:W-:Y:S01]  /*08f0*/  VIADD R5, R4, 0xffffffe ;  /* 0x0ffffffe04057836 */ /* 0x002fe20000000000 */
[----:B------:R-:W1:Y:S01]  /*0900*/  I2F.RP R6, R3 ;  /* 0x0000000300067306 */ /* 0x000e620000209400 */
[----:B------:R-:W-:-:S04]  /*0910*/  IMAD.HI.U32 R2, R2, R9, RZ ;  /* 0x0000000902027227 */ /* 0x000fc800078e00ff */
[----:B------:R-:W-:Y:S01]  /*0920*/  IMAD R0, R2, R0, R9 ;  /* 0x0000000002007224 */ /* 0x000fe200078e0209 */
[----:B------:R-:W-:Y:S02]  /*0930*/  SHF.R.U32.HI R9, RZ, 0x6, R178 ;  /* 0x00000006ff097819 */ /* 0x000fe400000116b2 */
[----:B------:R-:W2:Y:S02]  /*0940*/  F2I.FTZ.U32.TRUNC.NTZ R5, R5 ;  /* 0x0000000500057305 */ /* 0x000ea4000021f000 */
[----:B------:R-:W-:Y:S02]  /*0950*/  ISETP.GT.U32.AND P1, PT, R7, R0, PT ;  /* 0x000000000700720c */ /* 0x000fe40003f24070 */
[----:B------:R-:W-:-:S04]  /*0960*/  SGXT.U32 R9, R9, 0x1 ;  /* 0x000000010909781a */ /* 0x000fc80000000000 */
[----:B-1----:R-:W1:Y:S07]  /*0970*/  MUFU.RCP R6, R6 ;  /* 0x0000000600067308 */ /* 0x002e6e0000001000 */
[----:B------:R-:W-:Y:S02]  /*0980*/  @!P1 IMAD.IADD R0, R0, 0x1, -R7 ;  /* 0x0000000100009824 */ /* 0x000fe400078e0a07 */
[----:B------:R-:W-:Y:S01]  /*0990*/  @!P1 VIADD R2, R2, 0x1 ;  /* 0x0000000102029836 */ /* 0x000fe20000000000 */
[----:B------:R-:W-:Y:S01]  /*09a0*/  ISETP.NE.AND P1, PT, R13, RZ, PT ;  /* 0x000000ff0d00720c */ /* 0x000fe20003f25270 */
[----:B--2---:R-:W-:Y:S01]  /*09b0*/  IMAD.MOV R4, RZ, RZ, -R5 ;  /* 0x000000ffff047224 */ /* 0x004fe200078e0a05 */
[----:B------:R-:W-:-:S02]  /*09c0*/  ISETP.GE.U32.AND P0, PT, R0, R7, PT ;  /* 0x000000070000720c */ /* 0x000fc40003f06070 */
[----:B------:R-:W-:Y:S01]  /*09d0*/  LOP3.LUT R0, R10, R13, RZ, 0x3c, !PT ;  /* 0x0000000d0a007212 */ /* 0x000fe200078e3cff */
[----:B-1----:R-:W-:-:S03]  /*09e0*/  VIADD R7, R6, 0xffffffe ;  /* 0x0ffffffe06077836 */ /* 0x002fc60000000000 */
[----:B------:R-:W-:-:S03]  /*09f0*/  ISETP.GE.AND P2, PT, R0, RZ, PT ;  /* 0x000000ff0000720c */ /* 0x000fc60003f46270 */
[----:B------:R-:W1:Y:S04]  /*0a00*/  F2I.FTZ.U32.TRUNC.NTZ R7, R7 ;  /* 0x0000000700077305 */ /* 0x000e68000021f000 */
[----:B------:R-:W-:-:S06]  /*0a10*/  @P0 VIADD R2, R2, 0x1 ;  /* 0x0000000102020836 */ /* 0x000fcc0000000000 */
[----:B------:R-:W-:Y:S01]  /*0a20*/  @!P2 IMAD.MOV R2, RZ, RZ, -R2 ;  /* 0x000000ffff02a224 */ /* 0x000fe200078e0a02 */
[----:B------:R-:W-:-:S05]  /*0a30*/  @!P1 LOP3.LUT R2, RZ, R13, RZ, 0x33, !PT ;  /* 0x0000000dff029212 */ /* 0x000fca00078e33ff */
[----:B------:R-:W-:Y:S02]  /*0a40*/  IMAD.MOV R0, RZ, RZ, -R2 ;  /* 0x000000ffff007224 */ /* 0x000fe400078e0a02 */
[----:B-1----:R-:W-:Y:S02]  /*0a50*/  IMAD.MOV R6, RZ, RZ, -R7 ;  /* 0x000000ffff067224 */ /* 0x002fe400078e0a07 */
[----:B------:R-:W-:Y:S02]  /*0a60*/  IMAD R0, R13, R0, R10 ;  /* 0x000000000d007224 */ /* 0x000fe400078e020a */
[----:B------:R-:W-:Y:S02]  /*0a70*/  IMAD R13, R4, R11, RZ ;  /* 0x0000000b040d7224 */ /* 0x000fe400078e02ff */
[----:B------:R-:W-:Y:S02]  /*0a80*/  IMAD.IADD R0, R8, 0x1, R0 ;  /* 0x0000000108007824 */ /* 0x000fe400078e0200 */
[----:B------:R-:W-:-:S02]  /*0a90*/  IMAD.MOV.U32 R4, RZ, RZ, RZ ;  /* 0x000000ffff047224 */ /* 0x000fc400078e00ff */
[----:B------:R-:W-:Y:S02]  /*0aa0*/  IMAD R89, R0, 0x80, R88 ;  /* 0x0000008000597824 */ /* 0x000fe400078e0258 */
[----:B------:R-:W-:Y:S02]  /*0ab0*/  IMAD.SHL.U32 R0, R2, 0x40, RZ ;  /* 0x0000004002007824 */ /* 0x000fe400078e00ff */
[----:B------:R-:W-:Y:S01]  /*0ac0*/  IMAD.HI.U32 R4, R5, R13, R4 ;  /* 0x0000000d05047227 */ /* 0x000fe200078e0004 */
[----:B------:R-:W-:Y:S01]  /*0ad0*/  IABS R2, R89 ;  /* 0x0000005900027213 */ /* 0x000fe20000000000 */
[----:B------:R-:W-:Y:S01]  /*0ae0*/  STL [R1+0xc0], R89 ;  /* 0x0000c05901007387 */ /* 0x000fe20000100800 */
[----:B------:R-:W-:Y:S01]  /*0af0*/  LOP3.LUT R9, R0, R9, RZ, 0xfc, !PT ;  /* 0x0000000900097212 */ /* 0x000fe200078efcff */
[----:B------:R-:W-:Y:S02]  /*0b00*/  IMAD R13, R6, R3, RZ ;  /* 0x00000003060d7224 */ /* 0x000fe400078e02ff */
[----:B------:R-:W-:Y:S01]  /*0b10*/  IMAD.MOV.U32 R6, RZ, RZ, RZ ;  /* 0x000000ffff067224 */ /* 0x000fe200078e00ff */
[----:B------:R-:W-:Y:S01]  /*0b20*/  IABS R8, R9 ;  /* 0x0000000900087213 */ /* 0x000fe20000000000 */
[----:B------:R-:W-:Y:S01]  /*0b30*/  IMAD.MOV.U32 R5, RZ, RZ, R2 ;  /* 0x000000ffff057224 */ /* 0x000fe200078e0002 */
[----:B------:R-:W-:Y:S01]  /*0b40*/  LOP3.LUT R15, R9, 0x4, RZ, 0xfc, !PT ;  /* 0x00000004090f7812 */ /* 0x000fe200078efcff */
[----:B------:R-:W-:Y:S01]  /*0b50*/  IMAD.HI.U32 R6, R7, R13, R6 ;  /* 0x0000000d07067227 */ /* 0x000fe200078e0006 */
[C---:B------:R-:W-:Y:S01]  /*0b60*/  LOP3.LUT R13, R9.reuse, 0x2, RZ, 0xfc, !PT ;  /* 0x00000002090d7812 */ /* 0x040fe200078efcff */
[----:B------:R1:W-:Y:S01]  /*0b70*/  STL [R1+0xcc], R0 ;  /* 0x0000cc0001007387 */ /* 0x0003e20000100800 */
[----:B------:R-:W-:Y:S01]  /*0b80*/  IABS R12, R15 ;  /* 0x0000000f000c7213 */ /* 0x000fe20000000000 */
[----:B------:R-:W-:Y:S01]  /*0b90*/  IMAD.HI.U32 R4, R4, R5, RZ ;  /* 0x0000000504047227 */ /* 0x000fe200078e00ff */
[----:B------:R-:W-:Y:S01]  /*0ba0*/  IABS R10, R13 ;  /* 0x0000000d000a7213 */ /* 0x000fe20000000000 */
[----:B------:R-:W-:Y:S01]  /*0bb0*/  STL [R1+0xd0], R157 ;  /* 0x0000d09d01007387 */ /* 0x000fe20000100800 */
[----:B------:R-:W-:Y:S01]  /*0bc0*/  LOP3.LUT R16, R9, 0x6, RZ, 0xfc, !PT ;  /* 0x0000000609107812 */ /* 0x000fe200078efcff */
[----:B------:R-:W-:Y:S01]  /*0bd0*/  IMAD.MOV R4, RZ, RZ, -R4 ;  /* 0x000000ffff047224 */ /* 0x000fe200078e0a04 */
[----:B------:R-:W-:Y:S01]  /*0be0*/  ISETP.GE.AND P5, PT, R15, RZ, PT ;  /* 0x000000ff0f00720c */ /* 0x000fe20003fa6270 */
[----:B------:R-:W-:Y:S01]  /*0bf0*/  IMAD.HI.U32 R2, R6, R8, RZ ;  /* 0x0000000806027227 */ /* 0x000fe200078e00ff */
[----:B------:R-:W-:-:S02]  /*0c00*/  IABS R14, R16 ;  /* 0x00000010000e7213 */ /* 0x000fc40000000000 */
[----:B------:R-:W-:Y:S01]  /*0c10*/  ISETP.GE.AND P6, PT, R16, RZ, PT ;  /* 0x000000ff1000720c */ /* 0x000fe20003fc6270 */
[----:B------:R-:W-:Y:S01]  /*0c20*/  IMAD R4, R11, R4, R5 ;  /* 0x000000040b047224 */ /* 0x000fe200078e0205 */
[C---:B------:R-:W-:Y:S01]  /*0c30*/  LOP3.LUT R15, R9.reuse, 0x10, RZ, 0xfc, !PT ;  /* 0x00000010090f7812 */ /* 0x040fe200078efcff */
[----:B------:R-:W-:Y:S01]  /*0c40*/  IMAD.MOV R5, RZ, RZ, -R2 ;  /* 0x000000ffff057224 */ /* 0x000fe200078e0a02 */
[----:B------:R-:W-:Y:S01]  /*0c50*/  LOP3.LUT R17, R9, 0x14, RZ, 0xfc, !PT ;  /* 0x0000001409117812 */ /* 0x000fe200078efcff */
[----:B------:R-:W-:Y:S01]  /*0c60*/  IMAD.HI.U32 R2, R6, R10, RZ ;  /* 0x0000000a06027227 */ /* 0x000fe200078e00ff */
[----:B------:R-:W-:Y:S02]  /*0c70*/  ISETP.GT.U32.AND P0, PT, R11, R4, PT ;  /* 0x000000040b00720c */ /* 0x000fe40003f04070 */
[----:B------:R-:W-:Y:S01]  /*0c80*/  IABS R24, R15 ;  /* 0x0000000f00187213 */ /* 0x000fe20000000000 */
[----:B------:R-:W-:Y:S01]  /*0c90*/  IMAD R8, R3, R5, R8 ;  /* 0x0000000503087224 */ /* 0x000fe200078e0208 */
[----:B------:R-:W-:Y:S01]  /*0ca0*/  SHF.R.S32.HI R5, RZ, 0x6, R178 ;  /* 0x00000006ff057819 */ /* 0x000fe200000114b2 */
[----:B------:R-:W-:Y:S01]  /*0cb0*/  IMAD.MOV R2, RZ, RZ, -R2 ;  /* 0x000000ffff027224 */ /* 0x000fe200078e0a02 */
[----:B------:R-:W-:Y:S01]  /*0cc0*/  LOP3.LUT R19, R9, 0x16, RZ, 0xfc, !PT ;  /* 0x0000001609137812 */ /* 0x000fe200078efcff */
[----:B------:R-:W-:Y:S01]  /*0cd0*/  IMAD.SHL.U32 R7, R178, 0x4, RZ ;  /* 0x00000004b2077824 */ /* 0x000fe200078e00ff */
[C---:B------:R-:W-:Y:S01]  /*0ce0*/  ISETP.GT.U32.AND P2, PT, R3.reuse, R8, PT ;  /* 0x000000080300720c */ /* 0x040fe20003f44070 */
[----:B------:R-:W-:Y:S01]  /*0cf0*/  IMAD R10, R3, R2, R10 ;  /* 0x00000002030a7224 */ /* 0x000fe200078e020a */
[----:B------:R-:W-:Y:S01]  /*0d00*/  SGXT R2, R5, 0x1 ;  /* 0x000000010502781a */ /* 0x000fe20000000200 */
[----:B------:R-:W-:Y:S01]  /*0d10*/  IMAD.HI.U32 R5, R6, R12, RZ ;  /* 0x0000000c06057227 */ /* 0x000fe200078e00ff */
[----:B------:R-:W-:-:S02]  /*0d20*/  IABS R28, R17 ;  /* 0x00000011001c7213 */ /* 0x000fc40000000000 */
[----:B------:R-:W-:Y:S01]  /*0d30*/  ISETP.GT.U32.AND P3, PT, R3, R10, PT ;  /* 0x0000000a0300720c */ /* 0x000fe20003f64070 */
[----:B------:R-:W-:Y:S01]  /*0d40*/  IMAD.MOV R5, RZ, RZ, -R5 ;  /* 0x000000ffff057224 */ /* 0x000fe200078e0a05 */
[----:B------:R-:W-:Y:S01]  /*0d50*/  LOP3.LUT R2, R2, 0x90, RZ, 0xc0, !PT ;  /* 0x0000009002027812 */ /* 0x000fe200078ec0ff */
[----:B------:R-:W-:Y:S01]  /*0d60*/  @!P0 IMAD.IADD R4, R4, 0x1, -R11 ;  /* 0x0000000104048824 */ /* 0x000fe200078e0a0b */
[----:B------:R-:W-:Y:S01]  /*0d70*/  ISETP.GE.AND P0, PT, R13, RZ, PT ;  /* 0x000000ff0d00720c */ /* 0x000fe20003f06270 */
[----:B------:R-:W-:Y:S01]  /*0d80*/  IMAD R12, R3, R5, R12 ;  /* 0x00000005030c7224 */ /* 0x000fe200078e020c */
[----:B------:R-:W-:Y:S01]  /*0d90*/  LOP3.LUT R7, R2, 0x7c, R7, 0x78, !PT ;  /* 0x0000007c02077812 */ /* 0x000fe200078e7807 */
[----:B------:R-:W-:Y:S01]  /*0da0*/  @!P2 IMAD.IADD R8, R8, 0x1, -R3 ;  /* 0x000000010808a824 */ /* 0x000fe200078e0a03 */
[----:B------:R-:W-:Y:S01]  /*0db0*/  ISETP.GT.U32.AND P1, PT, R11, R4, PT ;  /* 0x000000040b00720c */ /* 0x000fe20003f24070 */
[----:B------:R-:W-:Y:S01]  /*0dc0*/  IMAD.HI.U32 R5, R6, R14, RZ ;  /* 0x0000000e06057227 */ /* 0x000fe200078e00ff */
[----:B------:R-:W-:-:S02]  /*0dd0*/  ISETP.GT.U32.AND P4, PT, R3, R12, PT ;  /* 0x0000000c0300720c */ /* 0x000fc40003f84070 */
[----:B------:R-:W-:Y:S01]  /*0de0*/  ISETP.GT.U32.AND P2, PT, R3, R8, PT ;  /* 0x000000080300720c */ /* 0x000fe20003f44070 */
[----:B------:R-:W-:Y:S01]  /*0df0*/  IMAD.MOV R5, RZ, RZ, -R5 ;  /* 0x000000ffff057224 */ /* 0x000fe200078e0a05 */
[----:B------:R-:W-:Y:S01]  /*0e00*/  LOP3.LUT R13, R9, 0xe, RZ, 0xfc, !PT ;  /* 0x0000000e090d7812 */ /* 0x000fe200078efcff */
[----:B------:R-:W-:Y:S01]  /*0e10*/  IMAD.SHL.U32 R2, R178, 0x100, RZ ;  /* 0x00000100b2027824 */ /* 0x000fe200078e00ff */
[----:B------:R-:W-:Y:S01]  /*0e20*/  IABS R30, R19 ;  /* 0x00000013001e7213 */ /* 0x000fe20000000000 */
[----:B------:R-:W-:Y:S01]  /*0e30*/  @!P3 IMAD.IADD R10, R10, 0x1, -R3 ;  /* 0x000000010a0ab824 */ /* 0x000fe200078e0a03 */
[----:B------:R-:W-:Y:S01]  /*0e40*/  IABS R22, R13 ;  /* 0x0000000d00167213 */ /* 0x000fe20000000000 */
[----:B------:R-:W-:Y:S01]  /*0e50*/  IMAD R14, R3, R5, R14 ;  /* 0x00000005030e7224 */ /* 0x000fe200078e020e */
[C---:B------:R-:W-:Y:S01]  /*0e60*/  LOP3.LUT R5, R9.reuse, 0x8, RZ, 0xfc, !PT ;  /* 0x0000000809057812 */ /* 0x040fe200078efcff */
[----:B------:R-:W-:Y:S01]  /*0e70*/  @!P1 IMAD.IADD R4, R4, 0x1, -R11 ;  /* 0x0000000104049824 */ /* 0x000fe200078e0a0b */
[----:B------:R-:W-:Y:S01]  /*0e80*/  ISETP.GE.AND P1, PT, R9, RZ, PT ;  /* 0x000000ff0900720c */ /* 0x000fe20003f26270 */
[--C-:B------:R-:W-:Y:S01]  /*0e90*/  @!P4 IMAD.IADD R12, R12, 0x1, -R3.reuse ;  /* 0x000000010c0cc824 */ /* 0x100fe200078e0a03 */
[----:B------:R-:W-:Y:S01]  /*0ea0*/  LOP3.LUT R2, R7, 0x2000, R2, 0xf8, !PT ;  /* 0x0000200007027812 */ /* 0x000fe200078ef802 */
[----:B------:R-:W-:Y:S01]  /*0eb0*/  @!P2 IMAD.IADD R8, R8, 0x1, -R3 ;  /* 0x000000010808a824 */ /* 0x000fe200078e0a03 */
[C---:B------:R-:W-:Y:S01]  /*0ec0*/  ISETP.GT.U32.AND P3, PT, R3.reuse, R10, PT ;  /* 0x0000000a0300720c */ /* 0x040fe20003f64070 */
[----:B-1----:R-:W-:Y:S01]  /*0ed0*/  IMAD R0, R234, 0x13, RZ ;  /* 0x00000013ea007824 */ /* 0x002fe200078e02ff */
[----:B------:R-:W-:-:S02]  /*0ee0*/  ISETP.GT.U32.AND P2, PT, R3, R12, PT ;  /* 0x0000000c0300720c */ /* 0x000fc40003f44070 */
[----:B------:R-:W-:Y:S02]  /*0ef0*/  LOP3.LUT R7, R9, 0xa, RZ, 0xfc, !PT ;  /* 0x0000000a09077812 */ /* 0x000fe400078efcff */
[----:B------:R-:W-:Y:S02]  /*0f00*/  IABS R16, R5 ;  /* 0x0000000500107213 */ /* 0x000fe40000000000 */
[----:B------:R-:W-:Y:S01]  /*0f10*/  ISETP.GE.AND P4, PT, R5, RZ, PT ;  /* 0x000000ff0500720c */ /* 0x000fe20003f86270 */
[----:B------:R-:W-:Y:S01]  /*0f20*/  @!P1 IMAD.MOV R8, RZ, RZ, -R8 ;  /* 0x000000ffff089224 */ /* 0x000fe200078e0a08 */
[----:B------:R-:W-:Y:S01]  /*0f30*/  IABS R18, R7 ;  /* 0x0000000700127213 */ /* 0x000fe20000000000 */
[----:B------:R-:W-:Y:S01]  /*0f40*/  IMAD.HI.U32 R5, R6, R16, RZ ;  /* 0x0000001006057227 */ /* 0x000fe200078e00ff */
[----:B------:R-:W-:Y:S02]  /*0f50*/  ISETP.GE.AND P1, PT, R7, RZ, PT ;  /* 0x000000ff0700720c */ /* 0x000fe40003f26270 */
[----:B------:R-:W-:Y:S01]  /*0f60*/  LOP3.LUT R11, R9, 0xc, RZ, 0xfc, !PT ;  /* 0x0000000c090b7812 */ /* 0x000fe200078efcff */
[----:B------:R-:W-:Y:S01]  /*0f70*/  @!P2 IMAD.IADD R12, R12, 0x1, -R3 ;  /* 0x000000010c0ca824 */ /* 0x000fe200078e0a03 */
[----:B------:R-:W-:Y:S01]  /*0f80*/  ISETP.GT.U32.AND P2, PT, R3, R14, PT ;  /* 0x0000000e0300720c */ /* 0x000fe20003f44070 */
[----:B------:R-:W-:Y:S01]  /*0f90*/  IMAD.HI.U32 R7, R6, R18, RZ ;  /* 0x0000001206077227 */ /* 0x000fe200078e00ff */
[----:B------:R-:W-:-:S02]  /*0fa0*/  IABS R20, R11 ;  /* 0x0000000b00147213 */ /* 0x000fc40000000000 */
[C---:B------:R-:W-:Y:S01]  /*0fb0*/  LOP3.LUT R25, R9.reuse, 0x2a, RZ, 0xfc, !PT ;  /* 0x0000002a09197812 */ /* 0x040fe200078efcff */
[----:B------:R-:W-:Y:S01]  /*0fc0*/  IMAD.MOV R5, RZ, RZ, -R5 ;  /* 0x000000ffff057224 */ /* 0x000fe200078e0a05 */
[----:B------:R-:W-:Y:S01]  /*0fd0*/  LOP3.LUT R21, R9, 0x28, RZ, 0xfc, !PT ;  /* 0x0000002809157812 */ /* 0x000fe200078efcff */
[----:B------:R-:W-:Y:S01]  /*0fe0*/  @!P3 IMAD.IADD R10, R10, 0x1, -R3 ;  /* 0x000000010a0ab824 */ /* 0x000fe200078e0a03 */
[----:B------:R-:W-:Y:S01]  /*0ff0*/  ISETP.GE.AND P3, PT, R11, RZ, PT ;  /* 0x000000ff0b00720c */ /* 0x000fe20003f66270 */
[----:B------:R-:W-:Y:S01]  /*1000*/  IMAD.MOV R7, RZ, RZ, -R7 ;  /* 0x000000ffff077224 */ /* 0x000fe200078e0a07 */
[----:B------:R-:W-:Y:S01]  /*1010*/  IABS R46, R25 ;  /* 0x00000019002e7213 */ /* 0x000fe20000000000 */
[----:B------:R-:W-:Y:S01]  /*1020*/  IMAD R16, R3, R5, R16 ;  /* 0x0000000503107224 */ /* 0x000fe200078e0210 */
[----:B------:R-:W-:Y:S01]  /*1030*/  LOP3.LUT R27, R9, 0x2c, RZ, 0xfc, !PT ;  /* 0x0000002c091b7812 */ /* 0x000fe200078efcff */
[----:B------:R-:W-:Y:S01]  /*1040*/  @!P2 IMAD.IADD R14, R14, 0x1, -R3 ;  /* 0x000000010e0ea824 */ /* 0x000fe200078e0a03 */
[----:B------:R-:W-:Y:S01]  /*1050*/  IABS R44, R21 ;  /* 0x00000015002c7213 */ /* 0x000fe20000000000 */
[C---:B------:R-:W-:Y:S01]  /*1060*/  IMAD R18, R3.reuse, R7, R18 ;  /* 0x0000000703127224 */ /* 0x040fe200078e0212 */
[C---:B------:R-:W-:Y:S01]  /*1070*/  ISETP.GT.U32.AND P2, PT, R3.reuse, R16, PT ;  /* 0x000000100300720c */ /* 0x040fe20003f44070 */
[----:B------:R-:W-:Y:S01]  /*1080*/  @!P0 IMAD.MOV R10, RZ, RZ, -R10 ;  /* 0x000000ffff0a8224 */ /* 0x000fe200078e0a0a */
[C---:B------:R-:W-:Y:S01]  /*1090*/  ISETP.GT.U32.AND P0, PT, R3.reuse, R14, PT ;  /* 0x0000000e0300720c */ /* 0x040fe20003f04070 */
[----:B------:R-:W-:Y:S01]  /*10a0*/  @!P5 IMAD.MOV R12, RZ, RZ, -R12 ;  /* 0x000000ffff0cd224 */ /* 0x000fe200078e0a0c */
[----:B------:R-:W-:Y:S01]  /*10b0*/  ISETP.GT.U32.AND P5, PT, R3, R18, PT ;  /* 0x000000120300720c */ /* 0x000fe20003fa4070 */
[----:B------:R-:W-:Y:S01]  /*10c0*/  IMAD.HI.U32 R11, R6, R20, RZ ;  /* 0x00000014060b7227 */ /* 0x000fe200078e00ff */
[----:B------:R-:W-:-:S02]  /*10d0*/  IABS R48, R27 ;  /* 0x0000001b00307213 */ /* 0x000fc40000000000 */
[C---:B------:R-:W-:Y:S01]  /*10e0*/  LOP3.LUT R29, R9.reuse, 0x2e, RZ, 0xfc, !PT ;  /* 0x0000002e091d7812 */ /* 0x040fe200078efcff */
[----:B------:R-:W-:Y:S01]  /*10f0*/  IMAD.HI.U32 R5, R6, R22, RZ ;  /* 0x0000001606057227 */ /* 0x000fe200078e00ff */
[C---:B------:R-:W-:Y:S02]  /*1100*/  LOP3.LUT R31, R9.reuse, 0x30, RZ, 0xfc, !PT ;  /* 0x00000030091f7812 */ /* 0x040fe400078efcff */
[----:B------:R-:W-:Y:S01]  /*1110*/  IABS R50, R29 ;  /* 0x0000001d00327213 */ /* 0x000fe20000000000 */
[----:B------:R-:W-:Y:S01]  /*1120*/  IMAD.MOV R11, RZ, RZ, -R11 ;  /* 0x000000ffff0b7224 */ /* 0x000fe200078e0a0b */
[----:B------:R-:W-:Y:S01]  /*1130*/  IABS R52, R31 ;  /* 0x0000001f00347213 */ /* 0x000fe20000000000 */
[----:B------:R-:W-:Y:S01]  /*1140*/  IMAD.MOV R5, RZ, RZ, -R5 ;  /* 0x000000ffff057224 */ /* 0x000fe200078e0a05 */
[----:B------:R-:W-:Y:S01]  /*1150*/  LOP3.LUT R33, R9, 0x32, RZ, 0xfc, !PT ;  /* 0x0000003209217812 */ /* 0x000fe200078efcff */
[----:B------:R-:W-:Y:S01]  /*1160*/  IMAD R20, R3, R11, R20 ;  /* 0x0000000b03147224 */ /* 0x000fe200078e0214 */
[----:B------:R-:W-:Y:S01]  /*1170*/  LOP3.LUT R11, R9, 0x12, RZ, 0xfc, !PT ;  /* 0x00000012090b7812 */ /* 0x000fe200078efcff */
[----:B------:R-:W-:Y:S01]  /*1180*/  IMAD R22, R3, R5, R22 ;  /* 0x0000000503167224 */ /* 0x000fe200078e0216 */
[----:B------:R-:W-:Y:S01]  /*1190*/  LOP3.LUT R35, R9, 0x34, RZ, 0xfc, !PT ;  /* 0x0000003409237812 */ /* 0x000fe200078efcff */
[--C-:B------:R-:W-:Y:S01]  /*11a0*/  @!P0 IMAD.IADD R14, R14, 0x1, -R3.reuse ;  /* 0x000000010e0e8824 */ /* 0x100fe200078e0a03 */
[----:B------:R-:W-:Y:S01]  /*11b0*/  IABS R26, R11 ;  /* 0x0000000b001a7213 */ /* 0x000fe20000000000 */
[--C-:B------:R-:W-:Y:S01]  /*11c0*/  @!P2 IMAD.IADD R16, R16, 0x1, -R3.reuse ;  /* 0x000000011010a824 */ /* 0x100fe200078e0a03 */
[C---:B------:R-:W-:Y:S01]  /*11d0*/  ISETP.GT.U32.AND P0, PT, R3.reuse, R20, PT ;  /* 0x000000140300720c */ /* 0x040fe20003f04070 */
[----:B------:R-:W-:Y:S01]  /*11e0*/  @!P5 IMAD.IADD R18, R18, 0x1, -R3 ;  /* 0x000000011212d824 */ /* 0x000fe200078e0a03 */
[----:B------:R-:W-:Y:S01]  /*11f0*/  IABS R54, R33 ;  /* 0x0000002100367213 */ /* 0x000fe20000000000 */
[----:B------:R-:W-:Y:S01]  /*1200*/  @!P6 IMAD.MOV R14, RZ, RZ, -R14 ;  /* 0x000000ffff0ee224 */ /* 0x000fe200078e0a0e */
[C---:B------:R-:W-:Y:S01]  /*1210*/  ISETP.GT.U32.AND P2, PT, R3.reuse, R16, PT ;  /* 0x000000100300720c */ /* 0x040fe20003f44070 */
[----:B------:R-:W-:Y:S01]  /*1220*/  IMAD.HI.U32 R5, R6, R26, RZ ;  /* 0x0000001a06057227 */ /* 0x000fe200078e00ff */
[----:B------:R-:W-:-:S02]  /*1230*/  ISETP.GT.U32.AND P6, PT, R3, R22, PT ;  /* 0x000000160300720c */ /* 0x000fc40003fc4070 */
[----:B------:R-:W-:Y:S01]  /*1240*/  ISETP.GT.U32.AND P5, PT, R3, R18, PT ;  /* 0x000000120300720c */ /* 0x000fe20003fa4070 */
[----:B------:R-:W-:Y:S01]  /*1250*/  IMAD.MOV R5, RZ, RZ, -R5 ;  /* 0x000000ffff057224 */ /* 0x000fe200078e0a05 */
[----:B------:R-:W-:Y:S01]  /*1260*/  IABS R56, R35 ;  /* 0x0000002300387213 */ /* 0x000fe20000000000 */
[----:B------:R-:W-:Y:S01]  /*1270*/  IMAD.HI.U32 R7, R6, R24, RZ ;  /* 0x0000001806077227 */ /* 0x000fe200078e00ff */
[C---:B------:R-:W-:Y:S02]  /*1280*/  LOP3.LUT R37, R9.reuse, 0x36, RZ, 0xfc, !PT ;  /* 0x0000003609257812 */ /* 0x040fe400078efcff */
[----:B------:R-:W-:Y:S01]  /*1290*/  LOP3.LUT R39, R9, 0x38, RZ, 0xfc, !PT ;  /* 0x0000003809277812 */ /* 0x000fe200078efcff */
[----:B------:R-:W-:Y:S01]  /*12a0*/  IMAD R26, R3, R5, R26 ;  /* 0x00000005031a7224 */ /* 0x000fe200078e021a */
[C---:B------:R-:W-:Y:S01]  /*12b0*/  LOP3.LUT R41, R9.reuse, 0x3a, RZ, 0xfc, !PT ;  /* 0x0000003a09297812 */ /* 0x040fe200078efcff */
[--C-:B------:R-:W-:Y:S01]  /*12c0*/  @!P2 IMAD.IADD R16, R16, 0x1, -R3.reuse ;  /* 0x000000011010a824 */ /* 0x100fe200078e0a03 */
[----:B------:R-:W-:Y:S01]  /*12d0*/  LOP3.LUT R43, R9, 0x3c, RZ, 0xfc, !PT ;  /* 0x0000003c092b7812 */ /* 0x000fe200078efcff */
[--C-:B------:R-:W-:Y:S01]  /*12e0*/  @!P6 IMAD.IADD R22, R22, 0x1, -R3.reuse ;  /* 0x000000011616e824 */ /* 0x100fe200078e0a03 */
[----:B------:R-:W-:Y:S01]  /*12f0*/  ISETP.GE.AND P6, PT, R13, RZ, PT ;  /* 0x000000ff0d00720c */ /* 0x000fe20003fc6270 */
[----:B------:R-:W-:Y:S01]  /*1300*/  @!P5 IMAD.IADD R18, R18, 0x1, -R3 ;  /* 0x000000011212d824 */ /* 0x000fe200078e0a03 */
[C---:B------:R-:W-:Y:S01]  /*1310*/  ISETP.GT.U32.AND P5, PT, R3.reuse, R26, PT ;  /* 0x0000001a0300720c */ /* 0x040fe20003fa4070 */
[----:B------:R-:W-:Y:S01]  /*1320*/  @!P4 IMAD.MOV R16, RZ, RZ, -R16 ;  /* 0x000000ffff10c224 */ /* 0x000fe200078e0a10 */
[----:B------:R-:W-:Y:S01]  /*1330*/  ISETP.GT.U32.AND P4, PT, R3, R22, PT ;  /* 0x000000160300720c */ /* 0x000fe20003f84070 */
[----:B------:R-:W-:Y:S01]  /*1340*/  IMAD.MOV R7, RZ, RZ, -R7 ;  /* 0x000000ffff077224 */ /* 0x000fe200078e0a07 */
[----:B------:R-:W-:Y:S01]  /*1350*/  IABS R58, R37 ;  /* 0x00000025003a7213 */ /* 0x000fe20000000000 */
[----:B------:R-:W-:Y:S01]  /*1360*/  IMAD.HI.U32 R5, R6, R28, RZ ;  /* 0x0000001c06057227 */ /* 0x000fe200078e00ff */
[----:B------:R-:W-:-:S03]  /*1370*/  LOP3.LUT R23, R9, 0x3e, RZ, 0xfc, !PT ;  /* 0x0000003e09177812 */ /* 0x000fc600078efcff */
[C---:B------:R-:W-:Y:S02]  /*1380*/  IMAD R24, R3.reuse, R7, R24 ;  /* 0x0000000703187224 */ /* 0x040fe400078e0218 */
[----:B------:R-:W-:Y:S02]  /*1390*/  @!P0 IMAD.IADD R20, R20, 0x1, -R3 ;  /* 0x0000000114148824 */ /* 0x000fe400078e0a03 */
[----:B------:R-:W-:Y:S01]  /*13a0*/  IMAD.HI.U32 R7, R6, R30, RZ ;  /* 0x0000001e06077227 */ /* 0x000fe200078e00ff */
[C---:B------:R-:W-:Y:S02]  /*13b0*/  ISETP.GT.U32.AND P2, PT, R3.reuse, R24, PT ;  /* 0x000000180300720c */ /* 0x040fe40003f44070 */
[----:B------:R-:W-:Y:S01]  /*13c0*/  ISETP.GT.U32.AND P0, PT, R3, R20, PT ;  /* 0x000000140300720c */ /* 0x000fe20003f04070 */
[----:B------:R-:W-:Y:S02]  /*13d0*/  IMAD.MOV R5, RZ, RZ, -R5 ;  /* 0x000000ffff057224 */ /* 0x000fe400078e0a05 */
[----:B------:R-:W-:-:S02]  /*13e0*/  IMAD.MOV R7, RZ, RZ, -R7 ;  /* 0x000000ffff077224 */ /* 0x000fc400078e0a07 */
[----:B------:R-:W-:Y:S01]  /*13f0*/  IMAD R28, R3, R5, R28 ;  /* 0x00000005031c7224 */ /* 0x000fe200078e021c */
[----:B------:R-:W-:Y:S01]  /*1400*/  LOP3.LUT R5, R9, 0x18, RZ, 0xfc, !PT ;  /* 0x0000001809057812 */ /* 0x000fe200078efcff */
[C---:B------:R-:W-:Y:S02]  /*1410*/  IMAD R30, R3.reuse, R7, R30 ;  /* 0x00000007031e7224 */ /* 0x040fe400078e021e */
[--C-:B------:R-:W-:Y:S02]  /*1420*/  @!P5 IMAD.IADD R26, R26, 0x1, -R3.reuse ;  /* 0x000000011a1ad824 */ /* 0x100fe400078e0a03 */
[--C-:B------:R-:W-:Y:S01]  /*1430*/  @!P4 IMAD.IADD R22, R22, 0x1, -R3.reuse ;  /* 0x000000011616c824 */ /* 0x100fe200078e0a03 */
[C---:B------:R-:W-:Y:S01]  /*1440*/  ISETP.GT.U32.AND P4, PT, R3.reuse, R28, PT ;  /* 0x0000001c0300720c */ /* 0x040fe20003f84070 */
[--C-:B------:R-:W-:Y:S01]  /*1450*/  @!P0 IMAD.IADD R20, R20, 0x1, -R3.reuse ;  /* 0x0000000114148824 */ /* 0x100fe200078e0a03 */
[C---:B------:R-:W-:Y:S01]  /*1460*/  ISETP.GT.U32.AND P5, PT, R3.reuse, R26, PT ;  /* 0x0000001a0300720c */ /* 0x040fe20003fa4070 */
[----:B------:R-:W-:Y:S01]  /*1470*/  @!P6 IMAD.MOV R22, RZ, RZ, -R22 ;  /* 0x000000ffff16e224 */ /* 0x000fe200078e0a16 */
[----:B------:R-:W-:Y:S01]  /*1480*/  ISETP.GT.U32.AND P6, PT, R3, R30, PT ;  /* 0x0000001e0300720c */ /* 0x000fe20003fc4070 */
[----:B------:R-:W-:Y:S01]  /*1490*/  IMAD.MOV.U32 R154, RZ, RZ, R20 ;  /* 0x000000ffff9a7224 */ /* 0x000fe200078e0014 */
[----:B------:R-:W-:Y:S01]  /*14a0*/  IABS R20, R5 ;  /* 0x0000000500147213 */ /* 0x000fe20000000000 */
[--C-:B------:R-:W-:Y:S01]  /*14b0*/  @!P2 IMAD.IADD R24, R24, 0x1, -R3.reuse ;  /* 0x000000011818a824 */ /* 0x100fe200078e0a03 */
[----:B------:R-:W-:Y:S01]  /*14c0*/  ISETP.GE.AND P0, PT, R15, RZ, PT ;  /* 0x000000ff0f00720c */ /* 0x000fe20003f06270 */
[----:B------:R-:W-:Y:S01]  /*14d0*/  @!P1 IMAD.MOV R18, RZ, RZ, -R18 ;  /* 0x000000ffff129224 */ /* 0x000fe200078e0a12 */
[----:B------:R-:W-:Y:S01]  /*14e0*/  ISETP.GE.AND P2, PT, R11, RZ, PT ;  /* 0x000000ff0b00720c */ /* 0x000fe20003f46270 */
[----:B------:R-:W-:Y:S01]  /*14f0*/  @!P3 IMAD.MOV R154, RZ, RZ, -R154 ;  /* 0x000000ffff9ab224 */ /* 0x000fe200078e0a9a */
[----:B------:R-:W-:Y:S01]  /*1500*/  ISETP.GT.U32.AND P1, PT, R3, R24, PT ;  /* 0x000000180300720c */ /* 0x000fe20003f24070 */
[--C-:B------:R-:W-:Y:S01]  /*1510*/  @!P4 IMAD.IADD R28, R28, 0x1, -R3.reuse ;  /* 0x000000011c1cc824 */ /* 0x100fe200078e0a03 */
[----:B------:R-:W-:Y:S01]  /*1520*/  LOP3.LUT R11, R9, 0x1a, RZ, 0xfc, !PT ;  /* 0x0000001a090b7812 */ /* 0x000fe200078efcff */
[--C-:B------:R-:W-:Y:S01]  /*1530*/  @!P5 IMAD.IADD R26, R26, 0x1, -R3.reuse ;  /* 0x000000011a1ad824 */ /* 0x100fe200078e0a03 */
[----:B------:R-:W-:Y:S01]  /*1540*/  ISETP.GE.AND P5, PT, R5, RZ, PT ;  /* 0x000000ff0500720c */ /* 0x000fe20003fa6270 */
[----:B------:R-:W-:Y:S01]  /*1550*/  @!P6 IMAD.IADD R30, R30, 0x1, -R3 ;  /* 0x000000011e1ee824 */ /* 0x000fe200078e0a03 */
[----:B------:R-:W-:Y:S01]  /*1560*/  ISETP.GT.U32.AND P6, PT, R3, R28, PT ;  /* 0x0000001c0300720c */ /* 0x000fe20003fc4070 */
[----:B------:R-:W-:Y:S01]  /*1570*/  IMAD.HI.U32 R5, R6, R20, RZ ;  /* 0x0000001406057227 */ /* 0x000fe200078e00ff */
[----:B------:R-:W-:-:S02]  /*1580*/  IABS R32, R11 ;  /* 0x0000000b00207213 */ /* 0x000fc40000000000 */
[----:B------:R-:W-:Y:S01]  /*1590*/  ISETP.GE.AND P3, PT, R17, RZ, PT ;  /* 0x000000ff1100720c */ /* 0x000fe20003f66270 */
[----:B------:R-:W-:Y:S01]  /*15a0*/  IMAD.MOV R5, RZ, RZ, -R5 ;  /* 0x000000ffff057224 */ /* 0x000fe200078e0a05 */
[----:B------:R-:W-:Y:S01]  /*15b0*/  ISETP.GE.AND P4, PT, R11, RZ, PT ;  /* 0x000000ff0b00720c */ /* 0x000fe20003f86270 */
[--C-:B------:R-:W-:Y:S01]  /*15c0*/  @!P1 IMAD.IADD R24, R24, 0x1, -R3.reuse ;  /* 0x0000000118189824 */ /* 0x100fe200078e0a03 */
[----:B------:R-:W-:Y:S01]  /*15d0*/  ISETP.GE.AND P1, PT, R19, RZ, PT ;  /* 0x000000ff1300720c */ /* 0x000fe20003f26270 */
[----:B------:R-:W-:Y:S01]  /*15e0*/  IMAD R20, R3, R5, R20 ;  /* 0x0000000503147224 */ /* 0x000fe200078e0214 */
[C---:B------:R-:W-:Y:S01]  /*15f0*/  LOP3.LUT R5, R9.reuse, 0x1c, RZ, 0xfc, !PT ;  /* 0x0000001c09057812 */ /* 0x040fe200078efcff */
[----:B------:R-:W-:Y:S01]  /*1600*/  IMAD.HI.U32 R7, R6, R32, RZ ;  /* 0x0000002006077227 */ /* 0x000fe200078e00ff */
[----:B------:R-:W-:Y:S02]  /*1610*/  LOP3.LUT R11, R9, 0x20, RZ, 0xfc, !PT ;  /* 0x00000020090b7812 */ /* 0x000fe400078efcff */
[----:B------:R-:W-:Y:S01]  /*1620*/  IABS R34, R5 ;  /* 0x0000000500227213 */ /* 0x000fe20000000000 */
[----:B------:R-:W-:Y:S01]  /*1630*/  @!P6 IMAD.IADD R28, R28, 0x1, -R3 ;  /* 0x000000011c1ce824 */ /* 0x000fe200078e0a03 */
[C---:B------:R-:W-:Y:S01]  /*1640*/  ISETP.GT.U32.AND P6, PT, R3.reuse, R20, PT ;  /* 0x000000140300720c */ /* 0x040fe20003fc4070 */
[----:B------:R-:W-:Y:S01]  /*1650*/  @!P0 IMAD.MOV R24, RZ, RZ, -R24 ;  /* 0x000000ffff188224 */ /* 0x000fe200078e0a18 */
[----:B------:R-:W-:Y:S01]  /*1660*/  ISETP.GT.U32.AND P0, PT, R3, R30, PT ;  /* 0x0000001e0300720c */ /* 0x000fe20003f04070 */
[----:B------:R-:W-:Y:S01]  /*1670*/  IMAD.MOV R7, RZ, RZ, -R7 ;  /* 0x000000ffff077224 */ /* 0x000fe200078e0a07 */
[----:B------:R-:W-:Y:S01]  /*1680*/  LOP3.LUT R17, R9, 0x22, RZ, 0xfc, !PT ;  /* 0x0000002209117812 */ /* 0x000fe200078efcff */
[----:B------:R-:W-:Y:S01]  /*1690*/  @!P2 IMAD.MOV R26, RZ, RZ, -R26 ;  /* 0x000000ffff1aa224 */ /* 0x000fe200078e0a1a */
[----:B------:R-:W-:Y:S01]  /*16a0*/  ISETP.GE.AND P2, PT, R5, RZ, PT ;  /* 0x000000ff0500720c */ /* 0x000fe20003f46270 */
[----:B------:R-:W-:Y:S01]  /*16b0*/  IMAD R32, R3, R7, R32 ;  /* 0x0000000703207224 */ /* 0x000fe200078e0220 */
[C---:B------:R-:W-:Y:S01]  /*16c0*/  LOP3.LUT R7, R9.reuse, 0x1e, RZ, 0xfc, !PT ;  /* 0x0000001e09077812 */ /* 0x040fe200078efcff */
[----:B------:R-:W-:Y:S01]  /*16d0*/  IMAD.HI.U32 R5, R6, R34, RZ ;  /* 0x0000002206057227 */ /* 0x000fe200078e00ff */
[----:B------:R-:W-:-:S02]  /*16e0*/  LOP3.LUT R19, R9, 0x24, RZ, 0xfc, !PT ;  /* 0x0000002409137812 */ /* 0x000fc400078efcff */
[----:B------:R-:W-:Y:S01]  /*16f0*/  IABS R36, R7 ;  /* 0x0000000700247213 */ /* 0x000fe20000000000 */
[--C-:B------:R-:W-:Y:S01]  /*1700*/  @!P6 IMAD.IADD R20, R20, 0x1, -R3.reuse ;  /* 0x000000011414e824 */ /* 0x100fe200078e0a03 */
[----:B------:R-:W-:Y:S01]  /*1710*/  IABS R13, R17 ;  /* 0x00000011000d7213 */ /* 0x000fe20000000000 */
[----:B------:R-:W-:Y:S01]  /*1720*/  @!P0 IMAD.IADD R30, R30, 0x1, -R3 ;  /* 0x000000011e1e8824 */ /* 0x000fe200078e0a03 */
[----:B------:R-:W-:Y:S01]  /*1730*/  ISETP.GE.AND P0, PT, R7, RZ, PT ;  /* 0x000000ff0700720c */ /* 0x000fe20003f06270 */
[----:B------:R-:W-:Y:S01]  /*1740*/  IMAD.HI.U32 R7, R6, R36, RZ ;  /* 0x0000002406077227 */ /* 0x000fe200078e00ff */
[C---:B------:R-:W-:Y:S02]  /*1750*/  ISETP.GT.U32.AND P6, PT, R3.reuse, R20, PT ;  /* 0x000000140300720c */ /* 0x040fe40003fc4070 */
[----:B------:R-:W-:Y:S01]  /*1760*/  IABS R15, R19 ;  /* 0x00000013000f7213 */ /* 0x000fe20000000000 */
[----:B------:R-:W-:Y:S01]  /*1770*/  @!P1 IMAD.MOV R30, RZ, RZ, -R30 ;  /* 0x000000ffff1e9224 */ /* 0x000fe200078e0a1e */
[----:B------:R-:W-:Y:S01]  /*1780*/  ISETP.GT.U32.AND P1, PT, R3, R32, PT ;  /* 0x000000200300720c */ /* 0x000fe20003f24070 */
[----:B------:R-:W-:-:S02]  /*1790*/  IMAD.MOV R7, RZ, RZ, -R7 ;  /* 0x000000ffff077224 */ /* 0x000fc400078e0a07 */
[----:B------:R-:W-:Y:S01]  /*17a0*/  @!P3 IMAD.MOV R28, RZ, RZ, -R28 ;  /* 0x000000ffff1cb224 */ /* 0x000fe200078e0a1c */
[----:B------:R-:W-:Y:S01]  /*17b0*/  ISETP.GE.AND P3, PT, R11, RZ, PT ;  /* 0x000000ff0b00720c */ /* 0x000fe20003f66270 */
[C---:B------:R-:W-:Y:S01]  /*17c0*/  IMAD R36, R3.reuse, R7, R36 ;  /* 0x0000000703247224 */ /* 0x040fe200078e0224 */
[----:B------:R-:W-:Y:S01]  /*17d0*/  IABS R11, R11 ;  /* 0x0000000b000b7213 */ /* 0x000fe20000000000 */
[----:B------:R-:W-:Y:S02]  /*17e0*/  IMAD.MOV R5, RZ, RZ, -R5 ;  /* 0x000000ffff057224 */ /* 0x000fe400078e0a05 */
[----:B------:R-:W-:Y:S02]  /*17f0*/  @!P6 IMAD.IADD R20, R20, 0x1, -R3 ;  /* 0x000000011414e824 */ /* 0x000fe400078e0a03 */
[----:B------:R-:W-:Y:S02]  /*1800*/  IMAD R34, R3, R5, R34 ;  /* 0x0000000503227224 */ /* 0x000fe400078e0222 */
[----:B------:R-:W-:-:S02]  /*1810*/  IMAD.MOV.U32 R146, RZ, RZ, R20 ;  /* 0x000000ffff927224 */ /* 0x000fc400078e0014 */
[----:B------:R-:W-:Y:S01]  /*1820*/  @!P1 IMAD.IADD R32, R32, 0x1, -R3 ;  /* 0x0000000120209824 */ /* 0x000fe200078e0a03 */
[C---:B------:R-:W-:Y:S01]  /*1830*/  ISETP.GT.U32.AND P6, PT, R3.reuse, R34, PT ;  /* 0x000000220300720c */ /* 0x040fe20003fc4070 */
[----:B------:R-:W-:Y:S01]  /*1840*/  @!P5 IMAD.MOV R146, RZ, RZ, -R146 ;  /* 0x000000ffff92d224 */ /* 0x000fe200078e0a92 */
[C---:B------:R-:W-:Y:S01]  /*1850*/  ISETP.GT.U32.AND P5, PT, R3.reuse, R36, PT ;  /* 0x000000240300720c */ /* 0x040fe20003fa4070 */
[----:B------:R-:W-:Y:S01]  /*1860*/  IMAD.HI.U32 R5, R6, R11, RZ ;  /* 0x0000000b06057227 */ /* 0x000fe200078e00ff */
[----:B------:R-:W-:-:S03]  /*1870*/  ISETP.GT.U32.AND P1, PT, R3, R32, PT ;  /* 0x000000200300720c */ /* 0x000fc60003f24070 */
[----:B------:R-:W-:Y:S02]  /*1880*/  IMAD.MOV R38, RZ, RZ, -R5 ;  /* 0x000000ffff267224 */ /* 0x000fe400078e0a05 */
[----:B------:R-:W-:-:S04]  /*1890*/  IMAD.HI.U32 R7, R6, R13, RZ ;  /* 0x0000000d06077227 */ /* 0x000fc800078e00ff */
[----:B------:R-:W-:Y:S02]  /*18a0*/  IMAD R20, R3, R38, R11 ;  /* 0x0000002603147224 */ /* 0x000fe400078e020b */
[----:B------:R-:W-:Y:S02]  /*18b0*/  @!P5 IMAD.IADD R36, R36, 0x1, -R3 ;  /* 0x000000012424d824 */ /* 0x000fe400078e0a03 */
[----:B------:R-:W-:-:S03]  /*18c0*/  IMAD.HI.U32 R5, R6, R15, RZ ;  /* 0x0000000f06057227 */ /* 0x000fc600078e00ff */
[C---:B------:R-:W-:Y:S01]  /*18d0*/  ISETP.GT.U32.AND P5, PT, R3.reuse, R36, PT ;  /* 0x000000240300720c */ /* 0x040fe20003fa4070 */
[----:B------:R-:W-:Y:S01]  /*18e0*/  @!P1 IMAD.IADD R32, R32, 0x1, -R3 ;  /* 0x0000000120209824 */ /* 0x000fe200078e0a03 */
[C---:B------:R-:W-:Y:S01]  /*18f0*/  ISETP.GT.U32.AND P1, PT, R3.reuse, R20, PT ;  /* 0x000000140300720c */ /* 0x040fe20003f24070 */
[----:B------:R-:W-:Y:S02]  /*1900*/  IMAD.MOV R40, RZ, RZ, -R7 ;  /* 0x000000ffff287224 */ /* 0x000fe400078e0a07 */
[----:B------:R-:W-:Y:S02]  /*1910*/  IMAD.MOV R42, RZ, RZ, -R5 ;  /* 0x000000ffff2a7224 */ /* 0x000fe400078e0a05 */
[----:B------:R-:W-:Y:S01]  /*1920*/  IMAD R38, R3, R40, R13 ;  /* 0x0000002803267224 */ /* 0x000fe200078e020d */
[----:B------:R-:W-:Y:S01]  /*1930*/  LOP3.LUT R13, R9, 0x26, RZ, 0xfc, !PT ;  /* 0x00000026090d7812 */ /* 0x000fe200078efcff */
[C---:B------:R-:W-:Y:S01]  /*1940*/  IMAD R40, R3.reuse, R42, R15 ;  /* 0x0000002a03287224 */ /* 0x040fe200078e020f */
[----:B------:R-:W-:Y:S01]  /*1950*/  IABS R15, R41 ;  /* 0x00000029000f7213 */ /* 0x000fe20000000000 */
[--C-:B------:R-:W-:Y:S01]  /*1960*/  @!P6 IMAD.IADD R34, R34, 0x1, -R3.reuse ;  /* 0x000000012222e824 */ /* 0x100fe200078e0a03 */
[----:B------:R-:W-:Y:S01]  /*1970*/  IABS R42, R13 ;  /* 0x0000000d002a7213 */ /* 0x000fe20000000000 */
[--C-:B------:R-:W-:Y:S01]  /*1980*/  @!P5 IMAD.IADD R36, R36, 0x1, -R3.reuse ;  /* 0x000000012424d824 */ /* 0x100fe200078e0a03 */
[C---:B------:R-:W-:Y:S01]  /*1990*/  ISETP.GT.U32.AND P5, PT, R3.reuse, R40, PT ;  /* 0x000000280300720c */ /* 0x040fe20003fa4070 */
[----:B------:R-:W-:Y:S01]  /*19a0*/  @!P1 IMAD.IADD R20, R20, 0x1, -R3 ;  /* 0x0000000114149824 */ /* 0x000fe200078e0a03 */
[----:B------:R-:W-:Y:S01]  /*19b0*/  ISETP.GT.U32.AND P6, PT, R3, R34, PT ;  /* 0x000000220300720c */ /* 0x000fe20003fc4070 */
[----:B------:R-:W-:-:S03]  /*19c0*/  IMAD.HI.U32 R5, R6, R42, RZ ;  /* 0x0000002a06057227 */ /* 0x000fc600078e00ff */
[C---:B------:R-:W-:Y:S01]  /*19d0*/  ISETP.GT.U32.AND P1, PT, R3.reuse, R20, PT ;  /* 0x000000140300720c */ /* 0x040fe20003f24070 */
[----:B------:R-:W-:Y:S02]  /*19e0*/  IMAD.MOV R5, RZ, RZ, -R5 ;  /* 0x000000ffff057224 */ /* 0x000fe400078e0a05 */
[----:B------:R-:W-:Y:S02]  /*19f0*/  @!P4 IMAD.MOV R32, RZ, RZ, -R32 ;  /* 0x000000ffff20c224 */ /* 0x000fe400078e0a20 */
[C---:B------:R-:W-:Y:S02]  /*1a00*/  IMAD R42, R3.reuse, R5, R42 ;  /* 0x00000005032a7224 */ /* 0x040fe400078e022a */
[--C-:B------:R-:W-:Y:S02]  /*1a10*/  @!P5 IMAD.IADD R40, R40, 0x1, -R3.reuse ;  /* 0x000000012828d824 */ /* 0x100fe400078e0a03 */
[----:B------:R-:W-:Y:S01]  /*1a20*/  @!P6 IMAD.IADD R34, R34, 0x1, -R3 ;  /* 0x000000012222e824 */ /* 0x000fe200078e0a03 */
[C---:B------:R-:W-:Y:S01]  /*1a30*/  ISETP.GT.U32.AND P6, PT, R3.reuse, R38, PT ;  /* 0x000000260300720c */ /* 0x040fe20003fc4070 */
[----:B------:R-:W-:Y:S01]  /*1a40*/  IMAD.HI.U32 R7, R6, R46, RZ ;  /* 0x0000002e06077227 */ /* 0x000fe200078e00ff */
[----:B------:R-:W-:-:S03]  /*1a50*/  ISETP.GT.U32.AND P4, PT, R3, R40, PT ;  /* 0x000000280300720c */ /* 0x000fc60003f84070 */
[----:B------:R-:W-:Y:S01]  /*1a60*/  @!P1 IMAD.IADD R20, R20, 0x1, -R3 ;  /* 0x0000000114149824 */ /* 0x000fe200078e0a03 */
[----:B------:R-:W-:Y:S01]  /*1a70*/  ISETP.GT.U32.AND P1, PT, R3, R42, PT ;  /* 0x0000002a0300720c */ /* 0x000fe20003f24070 */
[----:B------:R-:W-:Y:S02]  /*1a80*/  IMAD.MOV R7, RZ, RZ, -R7 ;  /* 0x000000ffff077224 */ /* 0x000fe400078e0a07 */
[----:B------:R-:W-:-:S04]  /*1a90*/  IMAD.HI.U32 R5, R6, R44, RZ ;  /* 0x0000002c06057227 */ /* 0x000fc800078e00ff */
[----:B------:R-:W-:Y:S02]  /*1aa0*/  IMAD R46, R3, R7, R46 ;  /* 0x00000007032e7224 */ /* 0x000fe400078e022e */
[----:B------:R-:W-:-:S04]  /*1ab0*/  IMAD.HI.U32 R11, R6, R48, RZ ;  /* 0x00000030060b7227 */ /* 0x000fc800078e00ff */
[----:B------:R-:W-:Y:S02]  /*1ac0*/  IMAD.MOV R5, RZ, RZ, -R5 ;  /* 0x000000ffff057224 */ /* 0x000fe400078e0a05 */
[--C-:B------:R-:W-:Y:S01]  /*1ad0*/  @!P6 IMAD.IADD R38, R38, 0x1, -R3.reuse ;  /* 0x000000012626e824 */ /* 0x100fe200078e0a03 */
[----:B------:R-:W-:Y:S01]  /*1ae0*/  ISETP.GE.AND P6, PT, R17, RZ, PT ;  /* 0x000000ff1100720c */ /* 0x000fe20003fc6270 */
[----:B------:R-:W-:Y:S01]  /*1af0*/  @!P4 IMAD.IADD R40, R40, 0x1, -R3 ;  /* 0x000000012828c824 */ /* 0x000fe200078e0a03 */
[C---:B------:R-:W-:Y:S01]  /*1b00*/  ISETP.GT.U32.AND P4, PT, R3.reuse, R46, PT ;  /* 0x0000002e0300720c */ /* 0x040fe20003f84070 */
[----:B------:R-:W-:Y:S01]  /*1b10*/  IMAD.MOV R11, RZ, RZ, -R11 ;  /* 0x000000ffff0b7224 */ /* 0x000fe200078e0a0b */
[C---:B------:R-:W-:Y:S01]  /*1b20*/  ISETP.GT.U32.AND P5, PT, R3.reuse, R38, PT ;  /* 0x000000260300720c */ /* 0x040fe20003fa4070 */
[----:B------:R-:W-:Y:S01]  /*1b30*/  IMAD R44, R3, R5, R44 ;  /* 0x00000005032c7224 */ /* 0x000fe200078e022c */
[----:B------:R-:W-:Y:S01]  /*1b40*/  IABS R17, R43 ;  /* 0x0000002b00117213 */ /* 0x000fe20000000000 */
[----:B------:R-:W-:-:S02]  /*1b50*/  @!P1 IMAD.IADD R42, R42, 0x1, -R3 ;  /* 0x000000012a2a9824 */ /* 0x000fc400078e0a03 */
[----:B------:R-:W-:-:S03]  /*1b60*/  IMAD.HI.U32 R5, R6, R50, RZ ;  /* 0x0000003206057227 */ /* 0x000fc600078e00ff */
[C---:B------:R-:W-:Y:S01]  /*1b70*/  ISETP.GT.U32.AND P1, PT, R3.reuse, R42, PT ;  /* 0x0000002a0300720c */ /* 0x040fe20003f24070 */
[C---:B------:R-:W-:Y:S02]  /*1b80*/  IMAD R48, R3.reuse, R11, R48 ;  /* 0x0000000b03307224 */ /* 0x040fe400078e0230 */
[----:B------:R-:W-:Y:S02]  /*1b90*/  IMAD.MOV R11, RZ, RZ, -R5 ;  /* 0x000000ffff0b7224 */ /* 0x000fe400078e0a05 */
[----:B------:R-:W-:Y:S02]  /*1ba0*/  @!P4 IMAD.IADD R46, R46, 0x1, -R3 ;  /* 0x000000012e2ec824 */ /* 0x000fe400078e0a03 */
[----:B------:R-:W-:Y:S02]  /*1bb0*/  IMAD R50, R3, R11, R50 ;  /* 0x0000000b03327224 */ /* 0x000fe400078e0232 */
[----:B------:R-:W-:-:S03]  /*1bc0*/  IMAD.HI.U32 R5, R6, R52, RZ ;  /* 0x0000003406057227 */ /* 0x000fc600078e00ff */
[C---:B------:R-:W-:Y:S01]  /*1bd0*/  ISETP.GT.U32.AND P4, PT, R3.reuse, R50, PT ;  /* 0x000000320300720c */ /* 0x040fe20003f84070 */
[--C-:B------:R-:W-:Y:S01]  /*1be0*/  @!P5 IMAD.IADD R38, R38, 0x1, -R3.reuse ;  /* 0x000000012626d824 */ /* 0x100fe200078e0a03 */
[C---:B------:R-:W-:Y:S01]  /*1bf0*/  ISETP.GT.U32.AND P5, PT, R3.reuse, R44, PT ;  /* 0x0000002c0300720c */ /* 0x040fe20003fa4070 */
[----:B------:R-:W-:Y:S01]  /*1c00*/  @!P1 IMAD.IADD R42, R42, 0x1, -R3 ;  /* 0x000000012a2a9824 */ /* 0x000fe200078e0a03 */
[----:B------:R-:W-:Y:S01]  /*1c10*/  ISETP.GT.U32.AND P1, PT, R3, R48, PT ;  /* 0x000000300300720c */ /* 0x000fe20003f24070 */
[----:B------:R-:W-:Y:S02]  /*1c20*/  IMAD.MOV R5, RZ, RZ, -R5 ;  /* 0x000000ffff057224 */ /* 0x000fe400078e0a05 */
[----:B------:R-:W-:-:S04]  /*1c30*/  IMAD.HI.U32 R7, R6, R54, RZ ;  /* 0x0000003606077227 */ /* 0x000fc800078e00ff */
[C---:B------:R-:W-:Y:S02]  /*1c40*/  IMAD R52, R3.reuse, R5, R52 ;  /* 0x0000000503347224 */ /* 0x040fe400078e0234 */
[--C-:B------:R-:W-:Y:S02]  /*1c50*/  @!P4 IMAD.IADD R50, R50, 0x1, -R3.reuse ;  /* 0x000000013232c824 */ /* 0x100fe400078e0a03 */
[--C-:B------:R-:W-:Y:S01]  /*1c60*/  @!P5 IMAD.IADD R44, R44, 0x1, -R3.reuse ;  /* 0x000000012c2cd824 */ /* 0x100fe200078e0a03 */
[----:B------:R-:W-:Y:S01]  /*1c70*/  ISETP.GT.U32.AND P4, PT, R3, R52, PT ;  /* 0x000000340300720c */ /* 0x000fe20003f84070 */
[----:B------:R-:W-:Y:S01]  /*1c80*/  IMAD.HI.U32 R11, R6, R56, RZ ;  /* 0x00000038060b7227 */ /* 0x000fe200078e00ff */
[----:B------:R-:W-:Y:S02]  /*1c90*/  ISETP.GE.AND P5, PT, R19, RZ, PT ;  /* 0x000000ff1300720c */ /* 0x000fe40003fa6270 */
[----:B------:R-:W-:Y:S01]  /*1ca0*/  IABS R19, R23 ;  /* 0x0000001700137213 */ /* 0x000fe20000000000 */
[----:B------:R-:W-:Y:S01]  /*1cb0*/  @!P1 IMAD.IADD R48, R48, 0x1, -R3 ;  /* 0x0000000130309824 */ /* 0x000fe200078e0a03 */
[----:B------:R-:W-:Y:S01]  /*1cc0*/  ISETP.GE.AND P1, PT, R13, RZ, PT ;  /* 0x000000ff0d00720c */ /* 0x000fe20003f26270 */
[----:B------:R-:W-:Y:S01]  /*1cd0*/  IMAD.MOV R7, RZ, RZ, -R7 ;  /* 0x000000ffff077224 */ /* 0x000fe200078e0a07 */
[----:B------:R-:W-:Y:S01]  /*1ce0*/  IABS R13, R39 ;  /* 0x00000027000d7213 */ /* 0x000fe20000000000 */
[----:B------:R-:W-:-:S02]  /*1cf0*/  IMAD.MOV R11, RZ, RZ, -R11 ;  /* 0x000000ffff0b7224 */ /* 0x000fc400078e0a0b */
[----:B------:R-:W-:-:S04]  /*1d00*/  IMAD.HI.U32 R5, R6, R58, RZ ;  /* 0x0000003a06057227 */ /* 0x000fc800078e00ff */
[----:B------:R-:W-:Y:S02]  /*1d10*/  IMAD R54, R3, R7, R54 ;  /* 0x0000000703367224 */ /* 0x000fe400078e0236 */
[----:B------:R-:W-:-:S04]  /*1d20*/  IMAD.HI.U32 R7, R6, R13, RZ ;  /* 0x0000000d06077227 */ /* 0x000fc800078e00ff */
[----:B------:R-:W-:Y:S02]  /*1d30*/  IMAD R56, R3, R11, R56 ;  /* 0x0000000b03387224 */ /* 0x000fe400078e0238 */
[----:B------:R-:W-:-:S04]  /*1d40*/  IMAD.HI.U32 R9, R6, R15, RZ ;  /* 0x0000000f06097227 */ /* 0x000fc800078e00ff */
[----:B------:R-:W-:Y:S01]  /*1d50*/  @!P4 IMAD.IADD R52, R52, 0x1, -R3 ;  /* 0x000000013434c824 */ /* 0x000fe200078e0a03 */
[----:B------:R-:W-:Y:S01]  /*1d60*/  ISETP.GT.U32.AND P4, PT, R3, R54, PT ;  /* 0x000000360300720c */ /* 0x000fe20003f84070 */
[----:B------:R-:W-:-:S04]  /*1d70*/  IMAD.HI.U32 R11, R6, R17, RZ ;  /* 0x00000011060b7227 */ /* 0x000fc800078e00ff */
[----:B------:R-:W-:Y:S02]  /*1d80*/  IMAD.MOV R5, RZ, RZ, -R5 ;  /* 0x000000ffff057224 */ /* 0x000fe400078e0a05 */
[----:B------:R-:W-:Y:S02]  /*1d90*/  IMAD.MOV.U32 R142, RZ, RZ, R20 ;  /* 0x000000ffff8e7224 */ /* 0x000fe400078e0014 */
[----:B------:R-:W-:Y:S02]  /*1da0*/  IMAD.MOV R60, RZ, RZ, -R7 ;  /* 0x000000ffff3c7224 */ /* 0x000fe400078e0a07 */
[----:B------:R-:W-:Y:S02]  /*1db0*/  IMAD.MOV R62, RZ, RZ, -R9 ;  /* 0x000000ffff3e7224 */ /* 0x000fe400078e0a09 */
[----:B------:R-:W-:Y:S01]  /*1dc0*/  @!P5 IMAD.MOV R40, RZ, RZ, -R40 ;  /* 0x000000ffff28d224 */ /* 0x000fe200078e0a28 */
[----:B------:R-:W-:Y:S01]  /*1dd0*/  ISETP.GT.U32.AND P5, PT, R3, R52, PT ;  /* 0x000000340300720c */ /* 0x000fe20003fa4070 */
[----:B------:R-:W-:-:S02]  /*1de0*/  IMAD.MOV R64, RZ, RZ, -R11 ;  /* 0x000000ffff407224 */ /* 0x000fc400078e0a0b */
[C---:B------:R-:W-:Y:S02]  /*1df0*/  IMAD R58, R3.reuse, R5, R58 ;  /* 0x00000005033a7224 */ /* 0x040fe400078e023a */
[----:B------:R-:W-:Y:S01]  /*1e00*/  @!P3 IMAD.MOV R142, RZ, RZ, -R142 ;  /* 0x000000ffff8eb224 */ /* 0x000fe200078e0a8e */
[----:B------:R-:W-:Y:S01]  /*1e10*/  ISETP.GT.U32.AND P3, PT, R3, R48, PT ;  /* 0x000000300300720c */ /* 0x000fe20003f64070 */
[----:B------:R-:W-:-:S04]  /*1e20*/  IMAD.HI.U32 R5, R6, R19, RZ ;  /* 0x0000001306057227 */ /* 0x000fc800078e00ff */
[C---:B------:R-:W-:Y:S02]  /*1e30*/  IMAD R6, R3.reuse, R60, R13 ;  /* 0x0000003c03067224 */ /* 0x040fe400078e020d */
[C---:B------:R-:W-:Y:S02]  /*1e40*/  IMAD R60, R3.reuse, R62, R15 ;  /* 0x0000003e033c7224 */ /* 0x040fe400078e020f */
[C---:B------:R-:W-:Y:S02]  /*1e50*/  IMAD R62, R3.reuse, R64, R17 ;  /* 0x00000040033e7224 */ /* 0x040fe400078e0211 */
[----:B------:R-:W-:Y:S02]  /*1e60*/  IMAD.MOV R64, RZ, RZ, -R5 ;  /* 0x000000ffff407224 */ /* 0x000fe400078e0a05 */
[----:B------:R-:W-:Y:S01]  /*1e70*/  @!P2 IMAD.MOV R34, RZ, RZ, -R34 ;  /* 0x000000ffff22a224 */ /* 0x000fe200078e0a22 */
[C---:B------:R-:W-:Y:S01]  /*1e80*/  ISETP.GT.U32.AND P2, PT, R3.reuse, R44, PT ;  /* 0x0000002c0300720c */ /* 0x040fe20003f44070 */
[----:B------:R-:W-:Y:S01]  /*1e90*/  @!P0 IMAD.MOV R36, RZ, RZ, -R36 ;  /* 0x000000ffff248224 */ /* 0x000fe200078e0a24 */
[C---:B------:R-:W-:Y:S01]  /*1ea0*/  ISETP.GT.U32.AND P0, PT, R3.reuse, R46, PT ;  /* 0x0000002e0300720c */ /* 0x040fe20003f04070 */
[----:B------:R-:W-:-:S02]  /*1eb0*/  IMAD R64, R3, R64, R19 ;  /* 0x0000004003407224 */ /* 0x000fc400078e0213 */
[----:B------:R-:W-:Y:S01]  /*1ec0*/  @!P1 IMAD.MOV R42, RZ, RZ, -R42 ;  /* 0x000000ffff2a9224 */ /* 0x000fe200078e0a2a */
[C---:B------:R-:W-:Y:S01]  /*1ed0*/  ISETP.GT.U32.AND P1, PT, R3.reuse, R56, PT ;  /* 0x000000380300720c */ /* 0x040fe20003f24070 */
[--C-:B------:R-:W-:Y:S01]  /*1ee0*/  @!P5 IMAD.IADD R52, R52, 0x1, -R3.reuse ;  /* 0x000000013434d824 */ /* 0x100fe200078e0a03 */
        /* <DEDUP_REMOVED lines=9> */
[----:B------:R-:W-:Y:S01]  /*1f80*/  @!P6 IMAD.MOV R38, RZ, RZ, -R38 ;  /* 0x000000ffff26e224 */ /* 0x000fe200078e0a26 */
[----:B------:R-:W-:Y:S01]  /*1f90*/  ISETP.GT.U32.AND P6, PT, R3, R54, PT ;  /* 0x000000360300720c */ /* 0x000fe20003fc4070 */
[--C-:B------:R-:W-:Y:S01]  /*1fa0*/  @!P1 IMAD.IADD R56, R56, 0x1, -R3.reuse ;  /* 0x0000000138389824 */ /* 0x100fe200078e0a03 */
[----:B------:R-:W-:Y:S01]  /*1fb0*/  ISETP.GE.AND P1, PT, R25, RZ, PT ;  /* 0x000000ff1900720c */ /* 0x000fe20003f26270 */
[----:B------:R-:W-:-:S02]  /*1fc0*/  @!P5 IMAD.IADD R64, R64, 0x1, -R3 ;  /* 0x000000014040d824 */ /* 0x000fc400078e0a03 */
[--C-:B------:R-:W-:Y:S01]  /*1fd0*/  @!P3 IMAD.IADD R60, R60, 0x1, -R3.reuse ;  /* 0x000000013c3cb824 */ /* 0x100fe200078e0a03 */
[----:B------:R-:W-:Y:S01]  /*1fe0*/  ISETP.GT.U32.AND P5, PT, R3, R56, PT ;  /* 0x000000380300720c */ /* 0x000fe20003fa4070 */
[--C-:B------:R-:W-:Y:S01]  /*1ff0*/  @!P4 IMAD.IADD R50, R50, 0x1, -R3.reuse ;  /* 0x000000013232c824 */ /* 0x100fe200078e0a03 */
[----:B------:R-:W-:Y:S01]  /*2000*/  ISETP.GE.AND P3, PT, R31, RZ, PT ;  /* 0x000000ff1f00720c */ /* 0x000fe20003f66270 */
[--C-:B------:R-:W-:Y:S01]  /*2010*/  @!P2 IMAD.IADD R58, R58, 0x1, -R3.reuse ;  /* 0x000000013a3aa824 */ /* 0x100fe200078e0a03 */
[----:B------:R-:W-:Y:S01]  /*2020*/  ISETP.GT.U32.AND P4, PT, R3, R62, PT ;  /* 0x0000003e0300720c */ /* 0x000fe20003f84070 */
[--C-:B------:R-:W-:Y:S01]  /*2030*/  @!P0 IMAD.IADD R6, R6, 0x1, -R3.reuse ;  /* 0x0000000106068824 */ /* 0x100fe200078e0a03 */
[----:B------:R-:W-:Y:S01]  /*2040*/  ISETP.GE.AND P2, PT, R27, RZ, PT ;  /* 0x000000ff1b00720c */ /* 0x000fe20003f46270 */
[--C-:B------:R-:W-:Y:S01]  /*2050*/  @!P6 IMAD.IADD R54, R54, 0x1, -R3.reuse ;  /* 0x000000013636e824 */ /* 0x100fe200078e0a03 */
[----:B------:R-:W-:Y:S01]  /*2060*/  ISETP.GE.AND P0, PT, R29, RZ, PT ;  /* 0x000000ff1d00720c */ /* 0x000fe20003f06270 */
[----:B------:R-:W-:Y:S01]  /*2070*/  @!P1 IMAD.MOV R46, RZ, RZ, -R46 ;  /* 0x000000ffff2e9224 */ /* 0x000fe200078e0a2e */
[----:B------:R-:W-:Y:S01]  /*2080*/  ISETP.GE.AND P6, PT, R21, RZ, PT ;  /* 0x000000ff1500720c */ /* 0x000fe20003fc6270 */
[----:B------:R-:W-:Y:S01]  /*2090*/  IMAD R7, R234, 0x24, RZ ;  /* 0x00000024ea077824 */ /* 0x000fe200078e02ff */
[----:B------:R-:W-:Y:S01]  /*20a0*/  ISETP.GT.U32.AND P1, PT, R3, R58, PT ;  /* 0x0000003a0300720c */ /* 0x000fe20003f24070 */
[--C-:B------:R-:W-:Y:S01]  /*20b0*/  @!P5 IMAD.IADD R56, R56, 0x1, -R3.reuse ;  /* 0x000000013838d824 */ /* 0x100fe200078e0a03 */
[----:B------:R-:W-:Y:S01]  /*20c0*/  ISETP.GE.AND P5, PT, R37, RZ, PT ;  /* 0x000000ff2500720c */ /* 0x000fe20003fa6270 */
[----:B------:R-:W-:Y:S01]  /*20d0*/  @!P3 IMAD.MOV R52, RZ, RZ, -R52 ;  /* 0x000000ffff34b224 */ /* 0x000fe200078e0a34 */
[----:B------:R-:W-:Y:S01]  /*20e0*/  ISETP.GT.U32.AND P3, PT, R3, R64, PT ;  /* 0x000000400300720c */ /* 0x000fe20003f64070 */
[--C-:B------:R-:W-:Y:S01]  /*20f0*/  @!P4 IMAD.IADD R62, R62, 0x1, -R3.reuse ;  /* 0x000000013e3ec824 */ /* 0x100fe200078e0a03 */
[----:B------:R-:W1:Y:S01]  /*2100*/  LDC.64 R20, c[0x0][0x230] ;  /* 0x00008c00ff147b82 */ /* 0x000e620000000a00 */
[----:B------:R-:W-:Y:S01]  /*2110*/  @!P2 IMAD.MOV R48, RZ, RZ, -R48 ;  /* 0x000000ffff30a224 */ /* 0x000fe200078e0a30 */
[----:B------:R-:W-:Y:S01]  /*2120*/  ISETP.GE.AND P4, PT, R33, RZ, PT ;  /* 0x000000ff2100720c */ /* 0x000fe20003f86270 */
[----:B------:R-:W-:Y:S01]  /*2130*/  @!P0 IMAD.MOV R50, RZ, RZ, -R50 ;  /* 0x000000ffff328224 */ /* 0x000fe200078e0a32 */
[C---:B------:R-:W-:Y:S01]  /*2140*/  ISETP.GT.U32.AND P2, PT, R3.reuse, R6, PT ;  /* 0x000000060300720c */ /* 0x040fe20003f44070 */
[----:B------:R-:W-:Y:S01]  /*2150*/  @!P6 IMAD.MOV R44, RZ, RZ, -R44 ;  /* 0x000000ffff2ce224 */ /* 0x000fe200078e0a2c */
[C---:B------:R-:W-:Y:S01]  /*2160*/  ISETP.GT.U32.AND P0, PT, R3.reuse, R60, PT ;  /* 0x0000003c0300720c */ /* 0x040fe20003f04070 */
[--C-:B------:R-:W-:Y:S01]  /*2170*/  @!P1 IMAD.IADD R58, R58, 0x1, -R3.reuse ;  /* 0x000000013a3a9824 */ /* 0x100fe200078e0a03 */
[----:B------:R-:W-:Y:S01]  /*2180*/  ISETP.GT.U32.AND P6, PT, R3, R62, PT ;  /* 0x0000003e0300720c */ /* 0x000fe20003fc4070 */
[----:B------:R-:W-:Y:S01]  /*2190*/  IMAD R9, R234, 0x2c, RZ ;  /* 0x0000002cea097824 */ /* 0x000fe200078e02ff */
[----:B------:R-:W-:Y:S01]  /*21a0*/  ISETP.GE.AND P1, PT, R39, RZ, PT ;  /* 0x000000ff2700720c */ /* 0x000fe20003f26270 */
[----:B------:R-:W-:Y:S01]  /*21b0*/  @!P5 IMAD.MOV R58, RZ, RZ, -R58 ;  /* 0x000000ffff3ad224 */ /* 0x000fe200078e0a3a */
[----:B------:R-:W-:Y:S01]  /*21c0*/  ISETP.GE.AND P5, PT, R89, RZ, PT ;  /* 0x000000ff5900720c */ /* 0x000fe20003fa6270 */
[--C-:B------:R-:W-:Y:S01]  /*21d0*/  @!P3 IMAD.IADD R64, R64, 0x1, -R3.reuse ;  /* 0x000000014040b824 */ /* 0x100fe200078e0a03 */
[----:B------:R-:W-:Y:S01]  /*21e0*/  ISETP.NE.AND P3, PT, R156, RZ, PT ;  /* 0x000000ff9c00720c */ /* 0x000fe20003f65270 */
[----:B------:R-:W-:Y:S01]  /*21f0*/  @!P4 IMAD.MOV R54, RZ, RZ, -R54 ;  /* 0x000000ffff36c224 */ /* 0x000fe200078e0a36 */
[----:B------:R-:W-:Y:S01]  /*2200*/  ISETP.GE.AND P4, PT, R35, RZ, PT ;  /* 0x000000ff2300720c */ /* 0x000fe20003f86270 */
[--C-:B------:R-:W-:Y:S01]  /*2210*/  @!P2 IMAD.IADD R6, R6, 0x1, -R3.reuse ;  /* 0x000000010606a824 */ /* 0x100fe200078e0a03 */
[----:B------:R-:W-:Y:S01]  /*2220*/  ISETP.GE.AND P2, PT, R41, RZ, PT ;  /* 0x000000ff2900720c */ /* 0x000fe20003f46270 */
[--C-:B------:R-:W-:Y:S01]  /*2230*/  @!P0 IMAD.IADD R60, R60, 0x1, -R3.reuse ;  /* 0x000000013c3c8824 */ /* 0x100fe200078e0a03 */
[----:B------:R-:W-:Y:S01]  /*2240*/  ISETP.GE.AND P0, PT, R43, RZ, PT ;  /* 0x000000ff2b00720c */ /* 0x000fe20003f06270 */
[----:B------:R-:W-:Y:S01]  /*2250*/  @!P6 IMAD.IADD R62, R62, 0x1, -R3 ;  /* 0x000000013e3ee824 */ /* 0x000fe200078e0a03 */
[----:B------:R-:W-:Y:S01]  /*2260*/  ISETP.GE.AND P6, PT, R23, RZ, PT ;  /* 0x000000ff1700720c */ /* 0x000fe20003fc6270 */
[----:B------:R-:W-:-:S02]  /*2270*/  @!P1 IMAD.MOV R6, RZ, RZ, -R6 ;  /* 0x000000ffff069224 */ /* 0x000fc400078e0a06 */
[----:B-1----:R-:W-:Y:S02]  /*2280*/  VIADD R3, R20, 0xffffffff ;  /* 0xffffffff14037836 */ /* 0x002fe40000000000 */
[----:B------:R-:W-:Y:S01]  /*2290*/  @!P5 IMAD.MOV R4, RZ, RZ, -R4 ;  /* 0x000000ffff04d224 */ /* 0x000fe200078e0a04 */
[----:B------:R-:W-:Y:S01]  /*22a0*/  @!P3 LOP3.LUT R4, RZ, R156, RZ, 0x33, !PT ;  /* 0x0000009cff04b212 */ /* 0x000fe200078e33ff */
[----:B------:R-:W-:Y:S01]  /*22b0*/  @!P4 IMAD.MOV R56, RZ, RZ, -R56 ;  /* 0x000000ffff38c224 */ /* 0x000fe200078e0a38 */
[----:B------:R-:W-:Y:S01]  /*22c0*/  ISETP.GE.U32.AND P1, PT, R3, 0x7fffffc0, PT ;  /* 0x7fffffc00300780c */ /* 0x000fe20003f26070 */
[----:B------:R-:W-:Y:S01]  /*22d0*/  IMAD.SHL.U32 R3, R178, 0x10, RZ ;  /* 0x00000010b2037824 */ /* 0x000fe200078e00ff */
[----:B------:R-:W-:Y:S01]  /*22e0*/  ISETP.NE.AND P4, PT, R157, RZ, PT ;  /* 0x000000ff9d00720c */ /* 0x000fe20003f85270 */
[----:B------:R-:W-:Y:S02]  /*22f0*/  IMAD R95, R4, R21, RZ ;  /* 0x00000015045f7224 */ /* 0x000fe400078e02ff */
[----:B------:R-:W-:Y:S01]  /*2300*/  @!P2 IMAD.MOV R60, RZ, RZ, -R60 ;  /* 0x000000ffff3ca224 */ /* 0x000fe200078e0a3c */
[----:B------:R-:W-:Y:S01]  /*2310*/  LOP3.LUT R3, R3, 0x70, RZ, 0xc0, !PT ;  /* 0x0000007003037812 */ /* 0x000fe200078ec0ff */
[----:B------:R-:W-:Y:S01]  /*2320*/  @!P0 IMAD.MOV R62, RZ, RZ, -R62 ;  /* 0x000000ffff3e8224 */ /* 0x000fe200078e0a3e */
[C---:B------:R-:W-:Y:S01]  /*2330*/  SEL R176, R209.reuse, R8, !P4 ;  /* 0x00000008d1b07207 */ /* 0x040fe20006000000 */
[----:B------:R-:W-:Y:S01]  /*2340*/  @!P6 IMAD.MOV R64, RZ, RZ, -R64 ;  /* 0x000000ffff40e224 */ /* 0x000fe200078e0a40 */
[C---:B------:R-:W-:Y:S01]  /*2350*/  SEL R175, R209.reuse, R10, !P4 ;  /* 0x0000000ad1af7207 */ /* 0x040fe20006000000 */
[----:B------:R-:W-:Y:S01]  /*2360*/  VIADD R4, R20, 0xfffffffd ;  /* 0xfffffffd14047836 */ /* 0x000fe20000000000 */
[----:B------:R-:W-:Y:S01]  /*2370*/  SEL R174, R209, R12, !P4 ;  /* 0x0000000cd1ae7207 */ /* 0x000fe20006000000 */
[----:B------:R-:W-:Y:S01]  /*2380*/  IMAD.SHL.U32 R96, R95, 0x4, RZ ;  /* 0x000000045f607824 */ /* 0x000fe200078e00ff */
[C---:B------:R-:W-:Y:S01]  /*2390*/  SEL R172, R209.reuse, R14, !P4 ;  /* 0x0000000ed1ac7207 */ /* 0x040fe20006000000 */
[----:B------:R-:W-:Y:S01]  /*23a0*/  IMAD R3, R88, 0x80, R3 ;  /* 0x0000008058037824 */ /* 0x000fe200078e0203 */
[C---:B------:R-:W-:Y:S01]  /*23b0*/  SEL R159, R209.reuse, R16, !P4 ;  /* 0x00000010d19f7207 */ /* 0x040fe20006000000 */
[----:B------:R-:W-:Y:S01]  /*23c0*/  VIADD R5, R20, 0xfffffffe ;  /* 0xfffffffe14057836 */ /* 0x000fe20000000000 */
[----:B------:R-:W-:Y:S01]  /*23d0*/  SEL R158, R209, R18, !P4 ;  /* 0x00000012d19e7207 */ /* 0x000fe20006000000 */
[----:B------:R-:W-:Y:S01]  /*23e0*/  VIADD R224, R3, UR8 ;  /* 0x0000000803e07c36 */ /* 0x000fe20008000000 */
[C---:B------:R-:W-:Y:S01]  /*23f0*/  SEL R154, R209.reuse, R154, !P4 ;  /* 0x0000009ad19a7207 */ /* 0x040fe20006000000 */
[C---:B------:R-:W-:Y:S01]  /*2400*/  IMAD R89, R234.reuse, 0x7, RZ ;  /* 0x00000007ea597824 */ /* 0x040fe200078e02ff */
        /* <DEDUP_REMOVED lines=19> */
[C---:B------:R-:W-:Y:S01]  /*2540*/  IMAD.SHL.U32 R16, R234.reuse, 0x10, RZ ;  /* 0x00000010ea107824 */ /* 0x040fe200078e00ff */
[C---:B------:R-:W-:Y:S01]  /*2550*/  SEL R151, R209.reuse, R38, !P4 ;  /* 0x00000026d1977207 */ /* 0x040fe20006000000 */
[C---:B------:R-:W-:Y:S01]  /*2560*/  IMAD R14, R234.reuse, 0x11, RZ ;  /* 0x00000011ea0e7824 */ /* 0x040fe200078e02ff */
[C---:B------:R-:W-:Y:S01]  /*2570*/  SEL R181, R209.reuse, R40, !P4 ;  /* 0x00000028d1b57207 */ /* 0x040fe20006000000 */
[----:B------:R-:W-:Y:S01]  /*2580*/  IMAD R13, R234, 0x12, RZ ;  /* 0x00000012ea0d7824 */ /* 0x000fe200078e02ff */
[C---:B------:R-:W-:Y:S01]  /*2590*/  SEL R197, R209.reuse, R42, !P4 ;  /* 0x0000002ad1c57207 */ /* 0x040fe20006000000 */
[----:B------:R1:W-:Y:S01]  /*25a0*/  STL [R1+0xc4], R95 ;  /* 0x0000c45f01007387 */ /* 0x0003e20000100800 */
[C---:B------:R-:W-:Y:S01]  /*25b0*/  SEL R141, R209.reuse, R44, !P4 ;  /* 0x0000002cd18d7207 */ /* 0x040fe20006000000 */
[C---:B------:R-:W-:Y:S01]  /*25c0*/  VIADD R15, R20.reuse, 0xffffffde ;  /* 0xffffffde140f7836 */ /* 0x040fe20000000000 */
[C---:B------:R-:W-:Y:S01]  /*25d0*/  SEL R155, R209.reuse, R46, !P4 ;  /* 0x0000002ed19b7207 */ /* 0x040fe20006000000 */
[----:B------:R-:W-:Y:S01]  /*25e0*/  STL [R1+0xc8], R96 ;  /* 0x0000c86001007387 */ /* 0x000fe20000100800 */
[C---:B------:R-:W-:Y:S01]  /*25f0*/  SEL R185, R209.reuse, R48, !P4 ;  /* 0x00000030d1b97207 */ /* 0x040fe20006000000 */
[C---:B------:R-:W-:Y:S01]  /*2600*/  VIADD R114, R20.reuse, 0xffffffe6 ;  /* 0xffffffe614727836 */ /* 0x040fe20000000000 */
[C---:B------:R-:W-:Y:S01]  /*2610*/  SEL R201, R209.reuse, R50, !P4 ;  /* 0x00000032d1c97207 */ /* 0x040fe20006000000 */
[----:B------:R-:W-:Y:S01]  /*2620*/  STL [R1+0x48], R94 ;  /* 0x0000485e01007387 */ /* 0x000fe20000100800 */
[C---:B------:R-:W-:Y:S01]  /*2630*/  SEL R143, R209.reuse, R52, !P4 ;  /* 0x00000034d18f7207 */ /* 0x040fe20006000000 */
[----:B------:R-:W-:Y:S01]  /*2640*/  VIADD R227, R20, 0x3f ;  /* 0x0000003f14e37836 */ /* 0x000fe20000000000 */
[C---:B------:R-:W-:Y:S01]  /*2650*/  SEL R173, R209.reuse, R54, !P4 ;  /* 0x00000036d1ad7207 */ /* 0x040fe20006000000 */
[----:B------:R2:W-:Y:S01]  /*2660*/  STL [R1+0x44], R93 ;  /* 0x0000445d01007387 */ /* 0x0005e20000100800 */
[C---:B------:R-:W-:Y:S01]  /*2670*/  SEL R189, R209.reuse, R56, !P4 ;  /* 0x00000038d1bd7207 */ /* 0x040fe20006000000 */
[----:B------:R-:W-:Y:S01]  /*2680*/  IMAD R176, R176, UR9, RZ ;  /* 0x00000009b0b07c24 */ /* 0x000fe2000f8e02ff */
[C---:B------:R-:W-:Y:S01]  /*2690*/  SEL R205, R209.reuse, R58, !P4 ;  /* 0x0000003ad1cd7207 */ /* 0x040fe20006000000 */
[----:B------:R-:W-:Y:S01]  /*26a0*/  STL [R1+0x40], R92 ;  /* 0x0000405c01007387 */ /* 0x000fe20000100800 */
[C---:B------:R-:W-:Y:S01]  /*26b0*/  SEL R147, R209.reuse, R6, !P4 ;  /* 0x00000006d1937207 */ /* 0x040fe20006000000 */
[----:B------:R-:W-:Y:S01]  /*26c0*/  IMAD R6, R234, 0x18, RZ ;  /* 0x00000018ea067824 */ /* 0x000fe200078e02ff */
[C---:B------:R-:W-:Y:S01]  /*26d0*/  SEL R177, R209.reuse, R60, !P4 ;  /* 0x0000003cd1b17207 */ /* 0x040fe20006000000 */
[----:B------:R3:W-:Y:S01]  /*26e0*/  STL [R1+0x3c], R91 ;  /* 0x00003c5b01007387 */ /* 0x0007e20000100800 */
[----:B------:R-:W-:Y:S01]  /*26f0*/  SEL R193, R209, R62, !P4 ;  /* 0x0000003ed1c17207 */ /* 0x000fe20006000000 */
[----:B------:R-:W-:Y:S01]  /*2700*/  IMAD R175, R175, UR9, RZ ;  /* 0x00000009afaf7c24 */ /* 0x000fe2000f8e02ff */
[----:B------:R-:W-:Y:S01]  /*2710*/  SEL R209, R209, R64, !P4 ;  /* 0x00000040d1d17207 */ /* 0x000fe20006000000 */
[----:B------:R4:W-:Y:S01]  /*2720*/  STL [R1+0x38], R89 ;  /* 0x0000385901007387 */ /* 0x0009e20000100800 */
[----:B------:R-:W-:Y:S01]  /*2730*/  ISETP.GE.U32.AND P4, PT, R4, 0x7fffffbe, PT ;  /* 0x7fffffbe0400780c */ /* 0x000fe20003f86070 */
[----:B------:R-:W-:Y:S01]  /*2740*/  VIADD R4, R20, 0xfffffffc ;  /* 0xfffffffc14047836 */ /* 0x000fe20000000000 */
[C---:B------:R-:W-:Y:S01]  /*2750*/  IADD3 R22, P0, R96.reuse, UR6, RZ ;  /* 0x0000000660167c10 */ /* 0x040fe2000ff1e0ff */
[----:B------:R-:W-:Y:S01]  /*2760*/  STL [R1+0x34], R90 ;  /* 0x0000345a01007387 */ /* 0x000fe20000100800 */
[----:B------:R-:W-:Y:S01]  /*2770*/  IADD3 R24, P2, R96, UR6, RZ ;  /* 0x0000000660187c10 */ /* 0x000fe2000ff5e0ff */
[----:B------:R-:W-:Y:S01]  /*2780*/  IMAD R190, R174, UR9, RZ ;  /* 0x00000009aebe7c24 */ /* 0x000fe2000f8e02ff */
[----:B------:R-:W-:Y:S01]  /*2790*/  LEA.HI.X.SX32 R23, R95, UR7, 0x2, P0 ;  /* 0x000000075f177c11 */ /* 0x000fe200080f16ff */
[----:B------:R-:W-:Y:S01]  /*27a0*/  STL [R1+0x30], R88 ;  /* 0x0000305801007387 */ /* 0x000fe20000100800 */
[----:B------:R-:W-:Y:S01]  /*27b0*/  ISETP.GE.U32.AND P0, PT, R4, 0x7fffffbd, PT ;  /* 0x7fffffbd0400780c */ /* 0x000fe20003f06070 */
[----:B------:R-:W-:Y:S01]  /*27c0*/  IMAD.SHL.U32 R4, R234, 0x4, RZ ;  /* 0x00000004ea047824 */ /* 0x000fe200078e00ff */
[----:B------:R-:W-:Y:S01]  /*27d0*/  ISETP.GE.U32.AND P3, PT, R5, 0x7fffffbf, PT ;  /* 0x7fffffbf0500780c */ /* 0x000fe20003f66070 */
[----:B------:R-:W-:Y:S01]  /*27e0*/  VIADD R5, R20, 0xffffffdf ;  /* 0xffffffdf14057836 */ /* 0x000fe20000000000 */
[----:B------:R-:W-:Y:S01]  /*27f0*/  @!PT LDS RZ, [RZ] ;  /* 0x00000000fffff984 */ /* 0x000fe20000000800 */
[----:B------:R-:W-:Y:S01]  /*2800*/  @!PT LDS RZ, [RZ] ;  /* 0x00000000fffff984 */ /* 0x000fe20000000800 */
[----:B------:R-:W-:Y:S01]  /*2810*/  @!PT LDS RZ, [RZ] ;  /* 0x00000000fffff984 */ /* 0x000fe20000000800 */
[----:B------:R-:W-:Y:S01]  /*2820*/  LDGSTS.E [R224], desc[UR16][R22.64], !P1 ;  /* 0x0000000016e07fae */ /* 0x000fe2000c921850 */
[----:B------:R-:W-:Y:S01]  /*2830*/  LEA.HI.X.SX32 R25, R95, UR7, 0x2, P2 ;  /* 0x000000075f197c11 */ /* 0x000fe200090f16ff */
[----:B-1----:R-:W-:Y:S01]  /*2840*/  IMAD R95, R234, 0xc0, RZ ;  /* 0x000000c0ea5f7824 */ /* 0x002fe200078e02ff */
[-C--:B------:R-:W-:Y:S01]  /*2850*/  IADD3 R26, P1, R4, R22.reuse, RZ ;  /* 0x00000016041a7210 */ /* 0x080fe20007f3e0ff */
[----:B------:R1:W-:Y:S01]  /*2860*/  STL [R1+0x2c], R21 ;  /* 0x00002c1501007387 */ /* 0x0003e20000100800 */
[CC--:B------:R-:W-:Y:S01]  /*2870*/  LEA R28, P2, R234.reuse, R22.reuse, 0x3 ;  /* 0x00000016ea1c7211 */ /* 0x0c0fe200078418ff */
[----:B------:R-:W-:Y:S01]  /*2880*/  IMAD R159, R159, UR9, RZ ;  /* 0x000000099f9f7c24 */ /* 0x000fe2000f8e02ff */
[----:B------:R-:W-:Y:S01]  /*2890*/  ISETP.GE.U32.AND P5, PT, R5, 0x7fffffa0, PT ;  /* 0x7fffffa00500780c */ /* 0x000fe20003fa6070 */
[C---:B------:R-:W-:Y:S01]  /*28a0*/  IMAD R5, R234.reuse, 0x14, RZ ;  /* 0x00000014ea057824 */ /* 0x040fe200078e02ff */
[-C--:B------:R-:W-:Y:S01]  /*28b0*/  LEA.HI.X.SX32 R27, R234, R23.reuse, 0x2, P1 ;  /* 0x00000017ea1b7211 */ /* 0x080fe200008f16ff */
[----:B------:R5:W-:Y:S01]  /*28c0*/  STL [R1+0x28], R19 ;  /* 0x0000281301007387 */ /* 0x000be20000100800 */
[-C--:B------:R-:W-:Y:S01]  /*28d0*/  IADD3 R30, P1, R161, R22.reuse, RZ ;  /* 0x00000016a11e7210 */ /* 0x080fe20007f3e0ff */
[----:B------:R-:W-:Y:S01]  /*28e0*/  IMAD R206, R172, UR9, RZ ;  /* 0x00000009acce7c24 */ /* 0x000fe2000f8e02ff */
[-C--:B------:R-:W-:Y:S01]  /*28f0*/  LEA.HI.X.SX32 R29, R94, R23.reuse, 0x2, P2 ;  /* 0x000000175e1d7211 */ /* 0x080fe200010f16ff */
[----:B------:R-:W-:Y:S01]  /*2900*/  STL [R1+0x24], R18 ;  /* 0x0000241201007387 */ /* 0x000fe20000100800 */
[-C--:B------:R-:W-:Y:S01]  /*2910*/  LEA R32, P2, R234, R22.reuse, 0x4 ;  /* 0x00000016ea207211 */ /* 0x080fe200078420ff */
[----:B------:R-:W-:Y:S01]  /*2920*/  IMAD R179, R158, UR9, RZ ;  /* 0x000000099eb37c24 */ /* 0x000fe2000f8e02ff */
[-C--:B------:R-:W-:Y:S01]  /*2930*/  LEA.HI.X.SX32 R31, R93, R23.reuse, 0x2, P1 ;  /* 0x000000175d1f7211 */ /* 0x080fe200008f16ff */
[----:B--2---:R-:W-:Y:S01]  /*2940*/  IMAD R93, R234, 0xbc, RZ ;  /* 0x000000bcea5d7824 */ /* 0x004fe200078e02ff */
[-C--:B------:R-:W-:Y:S01]  /*2950*/  IADD3 R34, P1, R5, R22.reuse, RZ ;  /* 0x0000001605227210 */ /* 0x080fe20007f3e0ff */
[----:B------:R2:W-:Y:S01]  /*2960*/  STL [R1+0x20], R17 ;  /* 0x0000201101007387 */ /* 0x0005e20000100800 */
[-C--:B------:R-:W-:Y:S01]  /*2970*/  LEA.HI.X.SX32 R33, R4, R23.reuse, 0x2, P2 ;  /* 0x0000001704217211 */ /* 0x080fe200010f16ff */
[----:B------:R-:W-:Y:S01]  /*2980*/  IMAD R157, R140, UR9, RZ ;  /* 0x000000098c9d7c24 */ /* 0x000fe2000f8e02ff */
[-C--:B------:R-:W-:Y:S01]  /*2990*/  IADD3 R36, P2, R6, R22.reuse, RZ ;  /* 0x0000001606247210 */ /* 0x080fe20007f5e0ff */
[----:B------:R2:W-:Y:S01]  /*29a0*/  STL [R1+0x18], R16 ;  /* 0x0000181001007387 */ /* 0x0005e20000100800 */
[-C--:B------:R-:W-:Y:S01]  /*29b0*/  LEA.HI.X.SX32 R35, R92, R23.reuse, 0x2, P1 ;  /* 0x000000175c237211 */ /* 0x080fe200008f16ff */
[----:B------:R-:W-:Y:S01]  /*29c0*/  IMAD R192, R154, UR9, RZ ;  /* 0x000000099ac07c24 */ /* 0x000fe2000f8e02ff */
[-C--:B------:R-:W-:Y:S01]  /*29d0*/  IADD3 R38, P1, R160, R22.reuse, RZ ;  /* 0x00000016a0267210 */ /* 0x080fe20007f3e0ff */
[----:B------:R-:W-:Y:S01]  /*29e0*/  STL [R1+0x14], R14 ;  /* 0x0000140e01007387 */ /* 0x000fe20000100800 */
[-C--:B------:R-:W-:Y:S01]  /*29f0*/  LEA.HI.X.SX32 R37, R91, R23.reuse, 0x2, P2 ;  /* 0x000000175b257211 */ /* 0x080fe200010f16ff */
[C---:B---3--:R-:W-:Y:S01]  /*2a00*/  IMAD R91, R234.reuse, 0xb8, RZ ;  /* 0x000000b8ea5b7824 */ /* 0x048fe200078e02ff */
[CC--:B------:R-:W-:Y:S01]  /*2a10*/  LEA R40, P2, R234.reuse, R22.reuse, 0x5 ;  /* 0x00000016ea287211 */ /* 0x0c0fe200078428ff */
[----:B------:R3:W-:Y:S01]  /*2a20*/  STL [R1+0x10], R13 ;  /* 0x0000100d01007387 */ /* 0x0007e20000100800 */
[-C--:B------:R-:W-:Y:S01]  /*2a30*/  LEA.HI.X.SX32 R39, R89, R23.reuse, 0x2, P1 ;  /* 0x0000001759277211 */ /* 0x080fe200008f16ff */
[----:B----4-:R-:W-:Y:S01]  /*2a40*/  IMAD R89, R234, 0xb4, RZ ;  /* 0x000000b4ea597824 */ /* 0x010fe200078e02ff */
[-C--:B------:R-:W-:Y:S01]  /*2a50*/  IADD3 R42, P1, R7, R22.reuse, RZ ;  /* 0x00000016072a7210 */ /* 0x080fe20007f3e0ff */
[----:B------:R4:W-:Y:S01]  /*2a60*/  STL [R1+0xc], R0 ;  /* 0x00000c0001007387 */ /* 0x0009e20000100800 */
[-C--:B------:R-:W-:Y:S01]  /*2a70*/  LEA.HI.X.SX32 R41, R90, R23.reuse, 0x2, P2 ;  /* 0x000000175a297211 */ /* 0x080fe200010f16ff */
[----:B------:R-:W-:Y:S01]  /*2a80*/  IMAD R152, R152, UR9, RZ ;  /* 0x0000000998987c24 */ /* 0x000fe2000f8e02ff */
[-C--:B------:R-:W-:Y:S01]  /*2a90*/  IADD3 R44, P2, R8, R22.reuse, RZ ;  /* 0x00000016082c7210 */ /* 0x080fe20007f5e0ff */
[----:B------:R-:W-:Y:S01]  /*2aa0*/  LDGSTS.E [R224+0x4], desc[UR16][R26.64], !P3 ;  /* 0x000040001ae07fae */ /* 0x000fe2000d921850 */
[-C--:B------:R-:W-:Y:S01]  /*2ab0*/  LEA.HI.X.SX32 R43, R88, R23.reuse, 0x2, P1 ;  /* 0x00000017582b7211 */ /* 0x080fe200008f16ff */
[----:B------:R-:W-:Y:S01]  /*2ac0*/  IMAD R208, R153, UR9, RZ ;  /* 0x0000000999d07c24 */ /* 0x000fe2000f8e02ff */
[-C--:B------:R-:W-:Y:S01]  /*2ad0*/  IADD3 R46, P1, R9, R22.reuse, RZ ;  /* 0x00000016092e7210 */ /* 0x080fe20007f3e0ff */
[----:B------:R-:W-:Y:S01]  /*2ae0*/  LDGSTS.E [R224+0x8], desc[UR16][R28.64], !P4 ;  /* 0x000080001ce07fae */ /* 0x000fe2000e121850 */
[-C--:B------:R-:W-:Y:S01]  /*2af0*/  LEA.HI.X.SX32 R45, R21, R23.reuse, 0x2, P2 ;  /* 0x00000017152d7211 */ /* 0x080fe200010f16ff */
[----:B-1----:R-:W-:Y:S01]  /*2b00*/  VIADD R21, R20, 0xffffffc9 ;  /* 0xffffffc914157836 */ /* 0x002fe20000000000 */
[-C--:B------:R-:W-:Y:S01]  /*2b10*/  IADD3 R48, P2, R10, R22.reuse, RZ ;  /* 0x000000160a307210 */ /* 0x080fe20007f5e0ff */
[----:B------:R-:W-:Y:S01]  /*2b20*/  LDGSTS.E [R224+0xc], desc[UR16][R30.64], !P0 ;  /* 0x0000c0001ee07fae */ /* 0x000fe2000c121850 */
[-C--:B------:R-:W-:Y:S01]  /*2b30*/  LEA.HI.X.SX32 R47, R19, R23.reuse, 0x2, P1 ;  /* 0x00000017132f7211 */ /* 0x080fe200008f16ff */
[----:B-----5:R-:W-:Y:S01]  /*2b40*/  IMAD R19, R234, 0x54, RZ ;  /* 0x00000054ea137824 */ /* 0x020fe200078e02ff */
[-C--:B------:R-:W-:Y:S01]  /*2b50*/  IADD3 R50, P1, R11, R22.reuse, RZ ;  /* 0x000000160b327210 */ /* 0x080fe20007f3e0ff */
[----:B------:R-:W-:Y:S01]  /*2b60*/  IMAD R183, R146, UR9, RZ ;  /* 0x0000000992b77c24 */ /* 0x000fe2000f8e02ff */
[-C--:B------:R-:W-:Y:S01]  /*2b70*/  LEA.HI.X.SX32 R49, R161, R23.reuse, 0x2, P2 ;  /* 0x00000017a1317211 */ /* 0x080fe200010f16ff */
[----:B------:R-:W-:Y:S01]  /*2b80*/  IMAD R182, R141, UR9, RZ ;  /* 0x000000098db67c24 */ /* 0x000fe2000f8e02ff */
[-C--:B------:R-:W-:Y:S01]  /*2b90*/  IADD3 R52, P2, R12, R22.reuse, RZ ;  /* 0x000000160c347210 */ /* 0x080fe20007f5e0ff */
[----:B------:R-:W-:Y:S01]  /*2ba0*/  IMAD R194, R149, UR9, RZ ;  /* 0x0000000995c27c24 */ /* 0x000fe2000f8e02ff */
[-C--:B------:R-:W-:Y:S01]  /*2bb0*/  LEA.HI.X.SX32 R51, R18, R23.reuse, 0x2, P1 ;  /* 0x0000001712337211 */ /* 0x080fe200008f16ff */
[----:B------:R-:W-:Y:S01]  /*2bc0*/  IMAD R196, R144, UR9, RZ ;  /* 0x0000000990c47c24 */ /* 0x000fe2000f8e02ff */
[-C--:B------:R-:W-:Y:S01]  /*2bd0*/  LEA R54, P1, R234, R22.reuse, 0x6 ;  /* 0x00000016ea367211 */ /* 0x080fe200078230ff */
[----:B------:R-:W-:Y:S01]  /*2be0*/  IMAD R210, R148, UR9, RZ ;  /* 0x0000000994d27c24 */ /* 0x000fe2000f8e02ff */
[-C--:B------:R-:W-:Y:S01]  /*2bf0*/  LEA.HI.X.SX32 R53, R17, R23.reuse, 0x2, P2 ;  /* 0x0000001711357211 */ /* 0x080fe200010f16ff */
[----:B--2---:R-:W-:Y:S01]  /*2c00*/  IMAD R17, R234, 0x50, RZ ;  /* 0x00000050ea117824 */ /* 0x004fe200078e02ff */
[-C--:B------:R-:W-:Y:S01]  /*2c10*/  IADD3 R56, P2, R57, R22.reuse, RZ ;  /* 0x0000001639387210 */ /* 0x080fe20007f5e0ff */
[----:B------:R-:W-:Y:S01]  /*2c20*/  IMAD R158, R143, UR9, RZ ;  /* 0x000000098f9e7c24 */ /* 0x000fe2000f8e02ff */
[-C--:B------:R-:W-:Y:S01]  /*2c30*/  LEA.HI.X.SX32 R55, R16, R23.reuse, 0x2, P1 ;  /* 0x0000001710377211 */ /* 0x080fe200008f16ff */
[----:B------:R-:W-:Y:S01]  /*2c40*/  VIADD R16, R20, 0xffffffdd ;  /* 0xffffffdd14107836 */ /* 0x000fe20000000000 */
[-C--:B------:R-:W-:Y:S01]  /*2c50*/  IADD3 R58, P1, R59, R22.reuse, RZ ;  /* 0x000000163b3a7210 */ /* 0x080fe20007f3e0ff */
[----:B------:R-:W-:Y:S01]  /*2c60*/  IMAD R180, R145, UR9, RZ ;  /* 0x0000000991b47c24 */ /* 0x000fe2000f8e02ff */
[-C--:B------:R-:W-:Y:S01]  /*2c70*/  LEA.HI.X.SX32 R57, R14, R23.reuse, 0x2, P2 ;  /* 0x000000170e397211 */ /* 0x080fe200010f16ff */
[----:B------:R-:W-:Y:S01]  /*2c80*/  IMAD R172, R147, UR9, RZ ;  /* 0x0000000993ac7c24 */ /* 0x000fe2000f8e02ff */
[-C--:B------:R-:W-:Y:S01]  /*2c90*/  IADD3 R60, P2, R61, R22.reuse, RZ ;  /* 0x000000163d3c7210 */ /* 0x080fe20007f5e0ff */
[----:B------:R-:W-:Y:S01]  /*2ca0*/  IMAD R184, R155, UR9, RZ ;  /* 0x000000099bb87c24 */ /* 0x000fe2000f8e02ff */
[-C--:B------:R-:W-:Y:S01]  /*2cb0*/  LEA.HI.X.SX32 R59, R13, R23.reuse, 0x2, P1 ;  /* 0x000000170d3b7211 */ /* 0x080fe200008f16ff */
[C---:B---3--:R-:W-:Y:S01]  /*2cc0*/  IMAD R13, R234.reuse, 0x3c, RZ ;  /* 0x0000003cea0d7824 */ /* 0x048fe200078e02ff */
[-C--:B------:R-:W-:Y:S01]  /*2cd0*/  LEA R62, P1, R234, R22.reuse, 0x7 ;  /* 0x00000016ea3e7211 */ /* 0x080fe200078238ff */
[----:B------:R-:W-:Y:S01]  /*2ce0*/  IMAD R186, R173, UR9, RZ ;  /* 0x00000009adba7c24 */ /* 0x000fe2000f8e02ff */
[-C--:B------:R-:W-:Y:S01]  /*2cf0*/  LEA.HI.X.SX32 R61, R0, R23.reuse, 0x2, P2 ;  /* 0x00000017003d7211 */ /* 0x080fe200010f16ff */
[----:B----4-:R-:W-:Y:S01]  /*2d00*/  IMAD R0, R234, 0xf, RZ ;  /* 0x0000000fea007824 */ /* 0x010fe200078e02ff */
[-C--:B------:R-:W-:Y:S01]  /*2d10*/  IADD3 R64, P2, R65, R22.reuse, RZ ;  /* 0x0000001641407210 */ /* 0x080fe20007f5e0ff */
[----:B------:R-:W-:Y:S01]  /*2d20*/  IMAD R188, R177, UR9, RZ ;  /* 0x00000009b1bc7c24 */ /* 0x000fe2000f8e02ff */
[-C--:B------:R-:W-:Y:S01]  /*2d30*/  LEA.HI.X.SX32 R63, R250, R23.reuse, 0x2, P1 ;  /* 0x00000017fa3f7211 */ /* 0x080fe200008f16ff */
[----:B------:R-:W-:Y:S01]  /*2d40*/  IMAD R200, R185, UR9, RZ ;  /* 0x00000009b9c87c24 */ /* 0x000fe2000f8e02ff */
        /* <DEDUP_REMOVED lines=17> */
[----:B------:R-:W-:Y:S01]  /*2e60*/  IMAD R231, R209, UR9, RZ ;  /* 0x00000009d1e77c24 */ /* 0x000fe2000f8e02ff */
[----:B------:R-:W-:Y:S01]  /*2e70*/  LEA.HI.X.SX32 R73, R246, R23, 0x2, P2 ;  /* 0x00000017f6497211 */ /* 0x000fe200010f16ff */
[----:B------:R-:W-:Y:S01]  /*2e80*/  VIADD R215, R20, 0xffffffbf ;  /* 0xffffffbf14d77836 */ /* 0x000fe20000000000 */
[----:B------:R-:W-:-:S02]  /*2e90*/  IADD3 R76, P2, R77, R22, RZ ;  /* 0x000000164d4c7210 */ /* 0x000fc40007f5e0ff */
[-C--:B------:R-:W-:Y:S02]  /*2ea0*/  LEA.HI.X.SX32 R75, R245, R23.reuse, 0x2, P1 ;  /* 0x00000017f54b7211 */ /* 0x080fe400008f16ff */
[-C--:B------:R-:W-:Y:S02]  /*2eb0*/  IADD3 R78, P1, R79, R22.reuse, RZ ;  /* 0x000000164f4e7210 */ /* 0x080fe40007f3e0ff */
[-C--:B------:R-:W-:Y:S02]  /*2ec0*/  LEA.HI.X.SX32 R77, R244, R23.reuse, 0x2, P2 ;  /* 0x00000017f44d7211 */ /* 0x080fe400010f16ff */
[-C--:B------:R-:W-:Y:S02]  /*2ed0*/  IADD3 R80, P2, R81, R22.reuse, RZ ;  /* 0x0000001651507210 */ /* 0x080fe40007f5e0ff */
[----:B------:R-:W-:Y:S02]  /*2ee0*/  LEA.HI.X.SX32 R79, R8, R23, 0x2, P1 ;  /* 0x00000017084f7211 */ /* 0x000fe400008f16ff */
        /* <DEDUP_REMOVED lines=20> */
[----:B------:R-:W-:Y:S02]  /*3030*/  IADD3 R102, P1, R13, R22, RZ ;  /* 0x000000160d667210 */ /* 0x000fe40007f3e0ff */
[-C--:B------:R-:W-:Y:S02]  /*3040*/  LEA.HI.X.SX32 R101, R171, R23.reuse, 0x2, P2 ;  /* 0x00000017ab657211 */ /* 0x080fe400010f16ff */
[----:B------:R-:W-:Y:S01]  /*3050*/  IADD3 R14, P2, R17, R24, RZ ;  /* 0x00000018110e7210 */ /* 0x000fe20007f5e0ff */
[----:B------:R-:W-:Y:S01]  /*3060*/  VIADD R17, R20, 0xffffffdc ;  /* 0xffffffdc14117836 */ /* 0x000fe20000000000 */
[----:B------:R-:W-:Y:S02]  /*3070*/  LEA.HI.X.SX32 R103, R0, R23, 0x2, P1 ;  /* 0x0000001700677211 */ /* 0x000fe400008f16ff */
[----:B------:R-:W-:-:S02]  /*3080*/  ISETP.GE.U32.AND P1, PT, R15, 0x7fffff9f, PT ;  /* 0x7fffff9f0f00780c */ /* 0x000fc40003f26070 */
[----:B------:R-:W-:Y:S02]  /*3090*/  LEA.HI.X.SX32 R15, R5, R25, 0x2, P2 ;  /* 0x00000019050f7211 */ /* 0x000fe400010f16ff */
[----:B------:R-:W-:Y:S01]  /*30a0*/  ISETP.GE.U32.AND P2, PT, R16, 0x7fffff9e, PT ;  /* 0x7fffff9e1000780c */ /* 0x000fe20003f46070 */
[C---:B------:R-:W-:Y:S01]  /*30b0*/  VIADD R16, R20.reuse, 0xfffffffb ;  /* 0xfffffffb14107836 */ /* 0x040fe20000000000 */
[----:B------:R-:W-:Y:S01]  /*30c0*/  ISETP.GE.U32.AND P3, PT, R17, 0x7fffff9d, PT ;  /* 0x7fffff9d1100780c */ /* 0x000fe20003f66070 */
[----:B------:R-:W-:Y:S01]  /*30d0*/  VIADD R17, R20, 0xfffffffa ;  /* 0xfffffffa14117836 */ /* 0x000fe20000000000 */
[----:B-1----:R-:W-:Y:S02]  /*30e0*/  LOP3.LUT R0, R3, 0x10, RZ, 0x3c, !PT ;  /* 0x0000001003007812 */ /* 0x002fe400078e3cff */
[----:B------:R-:W-:Y:S01]  /*30f0*/  ISETP.GE.U32.AND P4, PT, R16, 0x7fffffbc, PT ;  /* 0x7fffffbc1000780c */ /* 0x000fe20003f86070 */
[C---:B------:R-:W-:Y:S01]  /*3100*/  VIADD R16, R20.reuse, 0xfffffff9 ;  /* 0xfffffff914107836 */ /* 0x040fe20000000000 */
[----:B------:R-:W-:Y:S01]  /*3110*/  ISETP.GE.U32.AND P0, PT, R17, 0x7fffffbb, PT ;  /* 0x7fffffbb1100780c */ /* 0x000fe20003f06070 */
[----:B------:R-:W-:Y:S01]  /*3120*/  LDGSTS.E [R224+0x4004], desc[UR16][R64.64], !P1 ;  /* 0x0400400040e07fae */ /* 0x000fe2000c921850 */
[----:B------:R-:W-:Y:S01]  /*3130*/  VIADD R17, R20, 0xfffffff8 ;  /* 0xfffffff814117836 */ /* 0x000fe20000000000 */
[----:B------:R-:W-:Y:S01]  /*3140*/  IADD3 R136, P6, R137, R22, RZ ;  /* 0x0000001689887210 */ /* 0x000fe20007fde0ff */
[----:B------:R-:W-:Y:S01]  /*3150*/  VIADD R223, R0, UR8 ;  /* 0x0000000800df7c36 */ /* 0x000fe20008000000 */
[----:B------:R-:W-:Y:S01]  /*3160*/  ISETP.GE.U32.AND P5, PT, R16, 0x7fffffba, PT ;  /* 0x7fffffba1000780c */ /* 0x000fe20003fa6070 */
[C---:B------:R-:W-:Y:S01]  /*3170*/  VIADD R16, R20.reuse, 0xffffffdb ;  /* 0xffffffdb14107836 */ /* 0x040fe20000000000 */
[----:B------:R-:W-:Y:S01]  /*3180*/  LDGSTS.E [R224+0x4008], desc[UR16][R66.64], !P2 ;  /* 0x0400800042e07fae */ /* 0x000fe2000d121850 */
[----:B------:R-:W-:Y:S01]  /*3190*/  ISETP.GE.U32.AND P1, PT, R17, 0x7fffffb9, PT ;  /* 0x7fffffb91100780c */ /* 0x000fe20003f26070 */
[----:B------:R-:W-:Y:S01]  /*31a0*/  VIADD R17, R20, 0xffffffd8 ;  /* 0xffffffd814117836 */ /* 0x000fe20000000000 */
[C---:B------:R-:W-:Y:S01]  /*31b0*/  LOP3.LUT R0, R3.reuse, 0x20, RZ, 0x3c, !PT ;  /* 0x0000002003007812 */ /* 0x040fe200078e3cff */
[----:B------:R-:W-:Y:S01]  /*31c0*/  LDGSTS.E [R224+0x400c], desc[UR16][R68.64], !P3 ;  /* 0x0400c00044e07fae */ /* 0x000fe2000d921850 */
[----:B------:R-:W-:Y:S01]  /*31d0*/  ISETP.GE.U32.AND P2, PT, R16, 0x7fffff9c, PT ;  /* 0x7fffff9c1000780c */ /* 0x000fe20003f46070 */
[----:B------:R-:W-:Y:S01]  /*31e0*/  VIADD R16, R20, 0xffffffda ;  /* 0xffffffda14107836 */ /* 0x000fe20000000000 */
[----:B------:R-:W-:Y:S01]  /*31f0*/  LEA.HI.X.SX32 R137, R162, R23, 0x2, P6 ;  /* 0x00000017a2897211 */ /* 0x000fe200030f16ff */
[----:B------:R-:W-:Y:S01]  /*3200*/  LDGSTS.E [R223], desc[UR16][R32.64], !P4 ;  /* 0x0000000020df7fae */ /* 0x000fe2000e121850 */
[----:B------:R-:W-:Y:S01]  /*3210*/  VIADD R222, R0, UR8 ;  /* 0x0000000800de7c36 */ /* 0x000fe20008000000 */
[----:B------:R-:W-:-:S02]  /*3220*/  LOP3.LUT R0, R3, 0x30, RZ, 0x3c, !PT ;  /* 0x0000003003007812 */ /* 0x000fc400078e3cff */
[----:B------:R-:W-:Y:S01]  /*3230*/  ISETP.GE.U32.AND P3, PT, R16, 0x7fffff9b, PT ;  /* 0x7fffff9b1000780c */ /* 0x000fe20003f66070 */
[C---:B------:R-:W-:Y:S01]  /*3240*/  VIADD R16, R20.reuse, 0xffffffd9 ;  /* 0xffffffd914107836 */ /* 0x040fe20000000000 */
[----:B------:R-:W-:Y:S01]  /*3250*/  LDGSTS.E [R223+0x4], desc[UR16][R34.64], !P0 ;  /* 0x0000400022df7fae */ /* 0x000fe2000c121850 */
[----:B------:R-:W-:Y:S01]  /*3260*/  ISETP.GE.U32.AND P0, PT, R17, 0x7fffff99, PT ;  /* 0x7fffff991100780c */ /* 0x000fe20003f06070 */
[----:B------:R-:W-:Y:S02]  /*3270*/  VIADD R17, R20, 0xfffffff6 ;  /* 0xfffffff614117836 */ /* 0x000fe40000000000 */
[----:B------:R-:W-:Y:S01]  /*3280*/  ISETP.GE.U32.AND P4, PT, R16, 0x7fffff9a, PT ;  /* 0x7fffff9a1000780c */ /* 0x000fe20003f86070 */
[----:B------:R-:W-:Y:S01]  /*3290*/  VIADD R16, R20, 0xfffffff7 ;  /* 0xfffffff714107836 */ /* 0x000fe20000000000 */
[----:B------:R-:W-:Y:S01]  /*32a0*/  LDGSTS.E [R223+0x8], desc[UR16][R36.64], !P5 ;  /* 0x0000800024df7fae */ /* 0x000fe2000e921850 */
[----:B------:R-:W-:Y:S01]  /*32b0*/  VIADD R221, R0, UR8 ;  /* 0x0000000800dd7c36 */ /* 0x000fe20008000000 */
[----:B------:R-:W-:-:S02]  /*32c0*/  LOP3.LUT R0, R3, 0x40, RZ, 0x3c, !PT ;  /* 0x0000004003007812 */ /* 0x000fc400078e3cff */
[----:B------:R-:W-:Y:S01]  /*32d0*/  ISETP.GE.U32.AND P5, PT, R16, 0x7fffffb8, PT ;  /* 0x7fffffb81000780c */ /* 0x000fe20003fa6070 */
[C---:B------:R-:W-:Y:S01]  /*32e0*/  VIADD R16, R20.reuse, 0xfffffff5 ;  /* 0xfffffff514107836 */ /* 0x040fe20000000000 */
[----:B------:R-:W-:Y:S01]  /*32f0*/  LDGSTS.E [R223+0xc], desc[UR16][R38.64], !P1 ;  /* 0x0000c00026df7fae */ /* 0x000fe2000c921850 */
[----:B------:R-:W-:Y:S01]  /*3300*/  ISETP.GE.U32.AND P1, PT, R17, 0x7fffffb7, PT ;  /* 0x7fffffb71100780c */ /* 0x000fe20003f26070 */
[----:B------:R-:W-:Y:S02]  /*3310*/  VIADD R17, R20, 0xfffffff4 ;  /* 0xfffffff414117836 */ /* 0x000fe40000000000 */
[----:B------:R-:W-:Y:S01]  /*3320*/  LDGSTS.E [R223+0x4000], desc[UR16][R70.64], !P2 ;  /* 0x0400000046df7fae */ /* 0x000fe2000d121850 */
[----:B------:R-:W-:Y:S01]  /*3330*/  ISETP.GE.U32.AND P2, PT, R16, 0x7fffffb6, PT ;  /* 0x7fffffb61000780c */ /* 0x000fe20003f46070 */
[C---:B------:R-:W-:Y:S02]  /*3340*/  VIADD R16, R20.reuse, 0xffffffd7 ;  /* 0xffffffd714107836 */ /* 0x040fe40000000000 */
[----:B------:R-:W-:Y:S01]  /*3350*/  LDGSTS.E [R223+0x4004], desc[UR16][R72.64], !P3 ;  /* 0x0400400048df7fae */ /* 0x000fe2000d921850 */
[----:B------:R-:W-:Y:S01]  /*3360*/  ISETP.GE.U32.AND P3, PT, R17, 0x7fffffb5, PT ;  /* 0x7fffffb51100780c */ /* 0x000fe20003f66070 */
[----:B------:R-:W-:-:S02]  /*3370*/  VIADD R17, R20, 0xffffffd4 ;  /* 0xffffffd414117836 */ /* 0x000fc40000000000 */
[----:B------:R-:W-:Y:S01]  /*3380*/  LDGSTS.E [R223+0x4008], desc[UR16][R74.64], !P4 ;  /* 0x040080004adf7fae */ /* 0x000fe2000e121850 */
[----:B------:R-:W-:Y:S01]  /*3390*/  ISETP.GE.U32.AND P4, PT, R16, 0x7fffff98, PT ;  /* 0x7fffff981000780c */ /* 0x000fe20003f86070 */
[----:B------:R-:W-:Y:S02]  /*33a0*/  VIADD R16, R20, 0xffffffd6 ;  /* 0xffffffd614107836 */ /* 0x000fe40000000000 */
[----:B------:R-:W-:Y:S01]  /*33b0*/  LDGSTS.E [R223+0x400c], desc[UR16][R76.64], !P0 ;  /* 0x0400c0004cdf7fae */ /* 0x000fe2000c121850 */
[----:B------:R-:W-:Y:S01]  /*33c0*/  VIADD R220, R0, UR8 ;  /* 0x0000000800dc7c36 */ /* 0x000fe20008000000 */
[C---:B------:R-:W-:Y:S02]  /*33d0*/  LOP3.LUT R0, R3.reuse, 0x50, RZ, 0x3c, !PT ;  /* 0x0000005003007812 */ /* 0x040fe400078e3cff */
[----:B------:R-:W-:Y:S01]  /*33e0*/  ISETP.GE.U32.AND P0, PT, R16, 0x7fffff97, PT ;  /* 0x7fffff971000780c */ /* 0x000fe20003f06070 */
[----:B------:R-:W-:Y:S01]  /*33f0*/  VIADD R16, R20, 0xffffffd5 ;  /* 0xffffffd514107836 */ /* 0x000fe20000000000 */
        /* <DEDUP_REMOVED lines=16> */
[C---:B------:R-:W-:Y:S02]  /*3500*/  VIADD R16, R20.reuse, 0xffffffd3 ;  /* 0xffffffd314107836 */ /* 0x040fe40000000000 */
[----:B------:R-:W-:Y:S01]  /*3510*/  LDGSTS.E [R222+0x4004], desc[UR16][R80.64], !P0 ;  /* 0x0400400050de7fae */ /* 0x000fe2000c121850 */
[----:B------:R-:W-:Y:S01]  /*3520*/  ISETP.GE.U32.AND P0, PT, R17, 0x7fffffb1, PT ;  /* 0x7fffffb11100780c */ /* 0x000fe20003f06070 */
[----:B------:R-:W-:Y:S02]  /*3530*/  VIADD R17, R20, 0xffffffd0 ;  /* 0xffffffd014117836 */ /* 0x000fe40000000000 */
[----:B------:R-:W-:Y:S01]  /*3540*/  LDGSTS.E [R222+0x4008], desc[UR16][R82.64], !P5 ;  /* 0x0400800052de7fae */ /* 0x000fe2000e921850 */
[----:B------:R-:W-:Y:S01]  /*3550*/  ISETP.GE.U32.AND P5, PT, R16, 0x7fffff94, PT ;  /* 0x7fffff941000780c */ /* 0x000fe20003fa6070 */
[----:B------:R-:W-:-:S02]  /*3560*/  VIADD R16, R20, 0xffffffd2 ;  /* 0xffffffd214107836 */ /* 0x000fc40000000000 */
[----:B------:R-:W-:Y:S01]  /*3570*/  LDGSTS.E [R222+0x400c], desc[UR16][R84.64], !P1 ;  /* 0x0400c00054de7fae */ /* 0x000fe2000c921850 */
[----:B------:R-:W-:Y:S02]  /*3580*/  VIADD R219, R0, UR8 ;  /* 0x0000000800db7c36 */ /* 0x000fe40008000000 */
[----:B------:R-:W-:Y:S01]  /*3590*/  ISETP.GE.U32.AND P1, PT, R16, 0x7fffff93, PT ;  /* 0x7fffff931000780c */ /* 0x000fe20003f26070 */
[----:B------:R-:W-:Y:S01]  /*35a0*/  VIADD R16, R20, 0xffffffd1 ;  /* 0xffffffd114107836 */ /* 0x000fe20000000000 */
[----:B------:R-:W-:Y:S01]  /*35b0*/  LDGSTS.E [R221], desc[UR16][R48.64], !P2 ;  /* 0x0000000030dd7fae */ /* 0x000fe2000d121850 */
[----:B------:R-:W-:-:S03]  /*35c0*/  IMAD R0, R234, 0x1d, RZ ;  /* 0x0000001dea007824 */ /* 0x000fc600078e02ff */
        /* <DEDUP_REMOVED lines=20> */
[----:B------:R-:W-:Y:S03]  /*3710*/  LDGSTS.E [R221+0x400c], desc[UR16][R92.64], !P3 ;  /* 0x0400c0005cdd7fae */ /* 0x000fe6000d921850 */
[----:B------:R-:W-:Y:S01]  /*3720*/  ISETP.GE.U32.AND P3, PT, R16, 0x7fffff8f, PT ;  /* 0x7fffff8f1000780c */ /* 0x000fe20003f66070 */
[----:B------:R-:W-:Y:S01]  /*3730*/  LDGSTS.E [R220], desc[UR16][R54.64], !P4 ;  /* 0x0000000036dc7fae */ /* 0x000fe2000e121850 */
[----:B------:R-:W-:Y:S01]  /*3740*/  ISETP.GE.U32.AND P4, PT, R17, 0x7fffff8e, PT ;  /* 0x7fffff8e1100780c */ /* 0x000fe20003f86070 */
[C---:B------:R-:W-:Y:S02]  /*3750*/  VIADD R16, R20.reuse, 0xffffffcc ;  /* 0xffffffcc14107836 */ /* 0x040fe40000000000 */
[----:B------:R-:W-:Y:S01]  /*3760*/  VIADD R17, R20, 0xffffffeb ;  /* 0xffffffeb14117836 */ /* 0x000fe20000000000 */
[----:B------:R-:W-:Y:S02]  /*3770*/  LDGSTS.E [R220+0x4], desc[UR16][R56.64], !P0 ;  /* 0x0000400038dc7fae */ /* 0x000fe4000c121850 */
[----:B------:R-:W-:Y:S01]  /*3780*/  ISETP.GE.U32.AND P0, PT, R16, 0x7fffff8d, PT ;  /* 0x7fffff8d1000780c */ /* 0x000fe20003f06070 */
[C---:B------:R-:W-:Y:S01]  /*3790*/  VIADD R16, R20.reuse, 0xffffffea ;  /* 0xffffffea14107836 */ /* 0x040fe20000000000 */
        /* <DEDUP_REMOVED lines=14> */
[----:B------:R-:W-:Y:S01]  /*3880*/  LDGSTS.E [R220+0x400c], desc[UR16][R100.64], !P0 ;  /* 0x0400c00064dc7fae */ /* 0x000fe2000c121850 */
[-C--:B------:R-:W-:Y:S01]  /*3890*/  IADD3 R18, P0, R19, R24.reuse, RZ ;  /* 0x0000001813127210 */ /* 0x080fe20007f1e0ff */
[----:B------:R-:W-:Y:S02]  /*38a0*/  IMAD R16, R234, 0x17, RZ ;  /* 0x00000017ea107824 */ /* 0x000fe400078e02ff */
[----:B------:R1:W-:Y:S01]  /*38b0*/  LDGSTS.E [R218], desc[UR16][R14.64], !P5 ;  /* 0x000000000eda7fae */ /* 0x0003e2000e921850 */
[----:B------:R-:W-:-:S03]  /*38c0*/  IADD3 R104, P5, R105, R24, RZ ;  /* 0x0000001869687210 */ /* 0x000fc60007fbe0ff */
[----:B------:R4:W-:Y:S04]  /*38d0*/  STL [R1], R0 ;  /* 0x0000000001007387 */ /* 0x0009e80000100800 */
[----:B------:R-:W-:Y:S01]  /*38e0*/  STL [R1+0xbc], R176 ;  /* 0x0000bcb001007387 */ /* 0x000fe20000100800 */
[----:B-1----:R-:W-:-:S03]  /*38f0*/  IMAD R15, R234, 0x16, RZ ;  /* 0x00000016ea0f7824 */ /* 0x002fc600078e02ff */
[----:B------:R-:W-:Y:S01]  /*3900*/  STL [R1+0xb8], R175 ;  /* 0x0000b8af01007387 */ /* 0x000fe20000100800 */
[----:B------:R-:W-:Y:S01]  /*3910*/  IMAD R14, R234, 0x15, RZ ;  /* 0x00000015ea0e7824 */ /* 0x000fe200078e02ff */
[-C--:B------:R-:W-:Y:S02]  /*3920*/  LEA.HI.X.SX32 R105, R15, R25.reuse, 0x2, P5 ;  /* 0x000000190f697211 */ /* 0x080fe400028f16ff */
[----:B------:R-:W-:Y:S02]  /*3930*/  STL [R1+0xb4], R190 ;  /* 0x0000b4be01007387 */ /* 0x000fe40000100800 */
[-C--:B------:R-:W-:Y:S02]  /*3940*/  LEA.HI.X.SX32 R19, R14, R25.reuse, 0x2, P0 ;  /* 0x000000190e137211 */ /* 0x080fe400000f16ff */
[----:B------:R-:W-:Y:S01]  /*3950*/  ISETP.GE.U32.AND P5, PT, R17, 0x7fffff8b, PT ;  /* 0x7fffff8b1100780c */ /* 0x000fe20003fa6070 */
[----:B------:R-:W-:Y:S01]  /*3960*/  VIADD R17, R20, 0xffffffc8 ;  /* 0xffffffc814117836 */ /* 0x000fe20000000000 */
[----:B------:R-:W-:Y:S01]  /*3970*/  IADD3 R106, P0, R107, R24, RZ ;  /* 0x000000186b6a7210 */ /* 0x000fe20007f1e0ff */
[----:B------:R1:W-:Y:S03]  /*3980*/  LDGSTS.E [R218+0x4], desc[UR16][R18.64], !P1 ;  /* 0x0000400012da7fae */ /* 0x0003e6000c921850 */
[----:B------:R-:W-:Y:S01]  /*3990*/  ISETP.GE.U32.AND P1, PT, R17, 0x7fffff89, PT ;  /* 0x7fffff891100780c */ /* 0x000fe20003f26070 */
[----:B------:R-:W-:Y:S01]  /*39a0*/  IMAD R17, R234, 0xd0, RZ ;  /* 0x000000d0ea117824 */ /* 0x000fe200078e02ff */
[----:B------:R-:W-:Y:S01]  /*39b0*/  LEA.HI.X.SX32 R107, R16, R25, 0x2, P0 ;  /* 0x00000019106b7211 */ /* 0x000fe200000f16ff */
[----:B------:R5:W-:Y:S01]  /*39c0*/  LDGSTS.E [R218+0x8], desc[UR16][R104.64], !P2 ;  /* 0x0000800068da7fae */ /* 0x000be2000d121850 */
[----:B------:R-:W-:Y:S01]  /*39d0*/  ISETP.GE.U32.AND P0, PT, R21, 0x7fffff8a, PT ;  /* 0x7fffff8a1500780c */ /* 0x000fe20003f06070 */
[----:B------:R-:W-:-:S02]  /*39e0*/  VIADD R21, R20, 0xffffffe7 ;  /* 0xffffffe714157836 */ /* 0x000fc40000000000 */
[----:B------:R2:W-:Y:S01]  /*39f0*/  LDGSTS.E [R218+0xc], desc[UR16][R106.64], !P3 ;  /* 0x0000c0006ada7fae */ /* 0x0005e2000d921850 */
[----:B-1----:R-:W-:-:S03]  /*3a00*/  IMAD R19, R234, 0xdc, RZ ;  /* 0x000000dcea137824 */ /* 0x002fc600078e02ff */
[----:B------:R-:W-:Y:S01]  /*3a10*/  STL [R1+0xac], R159 ;  /* 0x0000ac9f01007387 */ /* 0x000fe20000100800 */
[-C--:B-----5:R-:W-:Y:S01]  /*3a20*/  IADD3 R104, P2, R17, R22.reuse, RZ ;  /* 0x0000001611687210 */ /* 0x0a0fe20007f5e0ff */
[----:B------:R-:W-:Y:S02]  /*3a30*/  IMAD R17, R234, 0x19, RZ ;  /* 0x00000019ea117824 */ /* 0x000fe400078e02ff */
[----:B------:R-:W-:Y:S01]  /*3a40*/  STL [R1+0xb0], R206 ;  /* 0x0000b0ce01007387 */ /* 0x000fe20000100800 */
[-C--:B--2---:R-:W-:Y:S02]  /*3a50*/  IADD3 R106, P3, R109, R22.reuse, RZ ;  /* 0x000000166d6a7210 */ /* 0x084fe40007f7e0ff */
[-C--:B------:R-:W-:Y:S01]  /*3a60*/  LEA.HI.X.SX32 R105, R11, R23.reuse, 0x2, P2 ;  /* 0x000000170b697211 */ /* 0x080fe200010f16ff */
[----:B------:R-:W-:Y:S01]  /*3a70*/  STL [R1+0xa8], R179 ;  /* 0x0000a8b301007387 */ /* 0x000fe20000100800 */
[-C--:B------:R-:W-:Y:S02]  /*3a80*/  IADD3 R108, P2, R111, R22.reuse, RZ ;  /* 0x000000166f6c7210 */ /* 0x080fe40007f5e0ff */
[----:B------:R-:W-:Y:S01]  /*3a90*/  LEA.HI.X.SX32 R107, R170, R23, 0x2, P3 ;  /* 0x00000017aa6b7211 */ /* 0x000fe200018f16ff */
[----:B------:R-:W-:Y:S01]  /*3aa0*/  LDGSTS.E [R218+0x4000], desc[UR16][R104.64], !P4 ;  /* 0x0400000068da7fae */ /* 0x000fe2000e121850 */
[----:B------:R-:W-:-:S02]  /*3ab0*/  IADD3 R110, P3, R19, R22, RZ ;  /* 0x00000016136e7210 */ /* 0x000fc40007f7e0ff */
[-C--:B------:R-:W-:Y:S01]  /*3ac0*/  LEA.HI.X.SX32 R109, R169, R23.reuse, 0x2, P2 ;  /* 0x00000017a96d7211 */ /* 0x080fe200010f16ff */
[----:B------:R-:W-:Y:S01]  /*3ad0*/  LDGSTS.E [R218+0x4004], desc[UR16][R106.64], !P5 ;  /* 0x040040006ada7fae */ /* 0x000fe2000e921850 */
[-C--:B------:R-:W-:Y:S02]  /*3ae0*/  IADD3 R18, P2, R113, R24.reuse, RZ ;  /* 0x0000001871127210 */ /* 0x080fe40007f5e0ff */
[----:B------:R-:W-:Y:S01]  /*3af0*/  LEA.HI.X.SX32 R111, R168, R23, 0x2, P3 ;  /* 0x00000017a86f7211 */ /* 0x000fe200018f16ff */
[----:B------:R-:W-:Y:S01]  /*3b00*/  LDGSTS.E [R218+0x4008], desc[UR16][R108.64], !P0 ;  /* 0x040080006cda7fae */ /* 0x000fe2000c121850 */
[----:B------:R-:W-:Y:S01]  /*3b10*/  IADD3 R112, P3, R115, R24, RZ ;  /* 0x0000001873707210 */ /* 0x000fe20007f7e0ff */
[----:B------:R-:W-:Y:S01]  /*3b20*/  IMAD R115, R234, 0x68, RZ ;  /* 0x00000068ea737824 */ /* 0x000fe200078e02ff */
[-C--:B------:R-:W-:Y:S01]  /*3b30*/  LEA.HI.X.SX32 R19, R6, R25.reuse, 0x2, P2 ;  /* 0x0000001906137211 */ /* 0x080fe200010f16ff */
[----:B------:R-:W-:Y:S01]  /*3b40*/  LDGSTS.E [R218+0x400c], desc[UR16][R110.64], !P1 ;  /* 0x0400c0006eda7fae */ /* 0x000fe2000c921850 */
[----:B------:R-:W-:Y:S01]  /*3b50*/  ISETP.GE.U32.AND P2, PT, R21, 0x7fffffa8, PT ;  /* 0x7fffffa81500780c */ /* 0x000fe20003f46070 */
[----:B------:R-:W-:Y:S01]  /*3b60*/  VIADD R21, R20, 0xffffffe5 ;  /* 0xffffffe514157836 */ /* 0x000fe20000000000 */
[----:B------:R-:W-:Y:S01]  /*3b70*/  LEA.HI.X.SX32 R113, R17, R25, 0x2, P3 ;  /* 0x0000001911717211 */ /* 0x000fe200018f16ff */
[----:B------:R-:W-:Y:S01]  /*3b80*/  STL [R1+0xa4], R192 ;  /* 0x0000a4c001007387 */ /* 0x000fe20000100800 */
[----:B------:R-:W-:Y:S01]  /*3b90*/  ISETP.GE.U32.AND P3, PT, R114, 0x7fffffa7, PT ;  /* 0x7fffffa77200780c */ /* 0x000fe20003f66070 */
[C---:B------:R-:W-:Y:S01]  /*3ba0*/  VIADD R114, R20.reuse, 0xffffffe4 ;  /* 0xffffffe414727836 */ /* 0x040fe20000000000 */
[----:B------:R-:W-:Y:S01]  /*3bb0*/  ISETP.GE.U32.AND P4, PT, R21, 0x7fffffa6, PT ;  /* 0x7fffffa61500780c */ /* 0x000fe20003f86070 */
[----:B------:R-:W-:Y:S01]  /*3bc0*/  VIADD R21, R20, 0xffffffc7 ;  /* 0xffffffc714157836 */ /* 0x000fe20000000000 */
[----:B------:R1:W-:Y:S02]  /*3bd0*/  STL [R1+0x9c], R152 ;  /* 0x00009c9801007387 */ /* 0x0003e40000100800 */
[----:B------:R-:W-:-:S02]  /*3be0*/  ISETP.GE.U32.AND P5, PT, R114, 0x7fffffa5, PT ;  /* 0x7fffffa57200780c */ /* 0x000fc40003fa6070 */
[----:B------:R-:W-:Y:S01]  /*3bf0*/  ISETP.GE.U32.AND P0, PT, R21, 0x7fffff88, PT ;  /* 0x7fffff881500780c */ /* 0x000fe20003f06070 */
[----:B------:R2:W-:Y:S01]  /*3c00*/  LDGSTS.E [R219], desc[UR16][R18.64], !P2 ;  /* 0x0000000012db7fae */ /* 0x0005e2000d121850 */
[----:B------:R-:W-:-:S03]  /*3c10*/  VIADD R21, R20, 0xffffffc6 ;  /* 0xffffffc614157836 */ /* 0x000fc60000000000 */
[----:B------:R5:W-:Y:S01]  /*3c20*/  LDGSTS.E [R219+0x4], desc[UR16][R112.64], !P3 ;  /* 0x0000400070db7fae */ /* 0x000be2000d921850 */
[-C--:B------:R-:W-:Y:S02]  /*3c30*/  IADD3 R114, P3, R117, R22.reuse, RZ ;  /* 0x0000001675727210 */ /* 0x080fe40007f7e0ff */
[----:B------:R-:W-:Y:S01]  /*3c40*/  ISETP.GE.U32.AND P1, PT, R21, 0x7fffff87, PT ;  /* 0x7fffff871500780c */ /* 0x000fe20003f26070 */
[----:B------:R-:W-:Y:S01]  /*3c50*/  VIADD R21, R20, 0xffffffc5 ;  /* 0xffffffc514157836 */ /* 0x000fe20000000000 */
[----:B------:R-:W-:Y:S01]  /*3c60*/  STL [R1+0xa0], R208 ;  /* 0x0000a0d001007387 */ /* 0x000fe20000100800 */
[----:B--2---:R-:W-:Y:S02]  /*3c70*/  IMAD R19, R234, 0x78, RZ ;  /* 0x00000078ea137824 */ /* 0x004fe400078e02ff */
[----:B------:R-:W-:Y:S01]  /*3c80*/  VIADD R18, R20, 0xffffffc4 ;  /* 0xffffffc414127836 */ /* 0x000fe20000000000 */
[----:B-----5:R-:W-:Y:S02]  /*3c90*/  IADD3 R112, P2, R115, R22, RZ ;  /* 0x0000001673707210 */ /* 0x020fe40007f5e0ff */
[----:B------:R-:W-:-:S02]  /*3ca0*/  LEA.HI.X.SX32 R115, R118, R23, 0x2, P3 ;  /* 0x0000001776737211 */ /* 0x000fc400018f16ff */
[-C--:B------:R-:W-:Y:S02]  /*3cb0*/  LEA.HI.X.SX32 R113, R116, R23.reuse, 0x2, P2 ;  /* 0x0000001774717211 */ /* 0x080fe400010f16ff */
[-C--:B------:R-:W-:Y:S02]  /*3cc0*/  IADD3 R116, P2, R119, R22.reuse, RZ ;  /* 0x0000001677747210 */ /* 0x080fe40007f5e0ff */
[-C--:B---3--:R-:W-:Y:S01]  /*3cd0*/  IADD3 R118, P3, R121, R22.reuse, RZ ;  /* 0x0000001679767210 */ /* 0x088fe20007f7e0ff */
[----:B------:R-:W-:Y:S01]  /*3ce0*/  LDGSTS.E [R219+0x8], desc[UR16][R112.64], !P4 ;  /* 0x0000800070db7fae */ /* 0x000fe2000e121850 */
[-C--:B------:R-:W-:Y:S02]  /*3cf0*/  LEA.HI.X.SX32 R117, R160, R23.reuse, 0x2, P2 ;  /* 0x00000017a0757211 */ /* 0x080fe400010f16ff */
[----:B------:R-:W-:Y:S01]  /*3d00*/  IADD3 R120, P2, R19, R22, RZ ;  /* 0x0000001613787210 */ /* 0x000fe20007f5e0ff */
[----:B------:R-:W-:Y:S01]  /*3d10*/  VIADD R19, R20, 0xffffffe3 ;  /* 0xffffffe314137836 */ /* 0x000fe20000000000 */
[-C--:B------:R-:W-:Y:S01]  /*3d20*/  LEA.HI.X.SX32 R119, R0, R23.reuse, 0x2, P3 ;  /* 0x0000001700777211 */ /* 0x080fe200018f16ff */
[----:B------:R-:W-:Y:S01]  /*3d30*/  LDGSTS.E [R219+0xc], desc[UR16][R114.64], !P5 ;  /* 0x0000c00072db7fae */ /* 0x000fe2000e921850 */
[----:B------:R-:W-:-:S02]  /*3d40*/  LEA.HI.X.SX32 R121, R252, R23, 0x2, P2 ;  /* 0x00000017fc797211 */ /* 0x000fc400010f16ff */
[-C--:B------:R-:W-:Y:S02]  /*3d50*/  IADD3 R124, P2, R125, R22.reuse, RZ ;  /* 0x000000167d7c7210 */ /* 0x080fe40007f5e0ff */
[-C--:B------:R-:W-:Y:S02]  /*3d60*/  IADD3 R122, P3, R123, R22.reuse, RZ ;  /* 0x000000167b7a7210 */ /* 0x080fe40007f7e0ff */
[-C--:B------:R-:W-:Y:S02]  /*3d70*/  LEA.HI.X.SX32 R125, R12, R23.reuse, 0x2, P2 ;  /* 0x000000170c7d7211 */ /* 0x080fe400010f16ff */
[-C--:B------:R-:W-:Y:S02]  /*3d80*/  IADD3 R128, P2, R129, R22.reuse, RZ ;  /* 0x0000001681807210 */ /* 0x080fe40007f5e0ff */
[----:B------:R-:W-:Y:S01]  /*3d90*/  LEA.HI.X.SX32 R123, R251, R23, 0x2, P3 ;  /* 0x00000017fb7b7211 */ /* 0x000fe200018f16ff */
[----:B------:R-:W-:Y:S01]  /*3da0*/  LDGSTS.E [R219+0x4000], desc[UR16][R124.64], !P0 ;  /* 0x040000007cdb7fae */ /* 0x000fe2000c121850 */
[----:B------:R-:W-:-:S02]  /*3db0*/  IADD3 R126, P3, R127, R22, RZ ;  /* 0x000000167f7e7210 */ /* 0x000fc40007f7e0ff */
[-C--:B------:R-:W-:Y:S02]  /*3dc0*/  LEA.HI.X.SX32 R129, R166, R23.reuse, 0x2, P2 ;  /* 0x00000017a6817211 */ /* 0x080fe400010f16ff */
[-C--:B------:R-:W-:Y:S02]  /*3dd0*/  IADD3 R132, P2, R133, R22.reuse, RZ ;  /* 0x0000001685847210 */ /* 0x080fe40007f5e0ff */
[-C--:B------:R-:W-:Y:S02]  /*3de0*/  LEA.HI.X.SX32 R127, R167, R23.reuse, 0x2, P3 ;  /* 0x00000017a77f7211 */ /* 0x080fe400018f16ff */
[-C--:B------:R-:W-:Y:S02]  /*3df0*/  IADD3 R130, P3, R131, R22.reuse, RZ ;  /* 0x0000001683827210 */ /* 0x080fe40007f7e0ff */
[----:B------:R-:W-:Y:S01]  /*3e00*/  LEA.HI.X.SX32 R133, R164, R23, 0x2, P2 ;  /* 0x00000017a4857211 */ /* 0x000fe200010f16ff */
[----:B------:R-:W-:Y:S01]  /*3e10*/  LDGSTS.E [R219+0x4004], desc[UR16][R126.64], !P1 ;  /* 0x040040007edb7fae */ /* 0x000fe2000c921850 */
[----:B------:R-:W-:-:S02]  /*3e20*/  IADD3 R138, P2, R139, R22, RZ ;  /* 0x000000168b8a7210 */ /* 0x000fc40007f5e0ff */
[-C--:B------:R-:W-:Y:S02]  /*3e30*/  LEA.HI.X.SX32 R131, R165, R23.reuse, 0x2, P3 ;  /* 0x00000017a5837211 */ /* 0x080fe400018f16ff */
[----:B------:R-:W-:Y:S02]  /*3e40*/  IADD3 R134, P3, R135, R22, RZ ;  /* 0x0000001687867210 */ /* 0x000fe40007f7e0ff */
[-C--:B------:R-:W-:Y:S02]  /*3e50*/  LEA.HI.X.SX32 R139, R13, R23.reuse, 0x2, P2 ;  /* 0x000000170d8b7211 */ /* 0x080fe400010f16ff */
[----:B------:R-:W-:Y:S01]  /*3e60*/  ISETP.GE.U32.AND P2, PT, R18, 0x7fffff85, PT ;  /* 0x7fffff851200780c */ /* 0x000fe20003f46070 */
[----:B------:R-:W-:Y:S01]  /*3e70*/  VIADD R18, R20, 0xffffffe2 ;  /* 0xffffffe214127836 */ /* 0x000fe20000000000 */
[----:B------:R-:W-:Y:S02]  /*3e80*/  LEA.HI.X.SX32 R135, R163, R23, 0x2, P3 ;  /* 0x00000017a3877211 */ /* 0x000fe400018f16ff */
[----:B------:R-:W-:-:S02]  /*3e90*/  ISETP.GE.U32.AND P3, PT, R21, 0x7fffff86, PT ;  /* 0x7fffff861500780c */ /* 0x000fc40003f66070 */
[----:B------:R-:W-:Y:S01]  /*3ea0*/  ISETP.GE.U32.AND P4, PT, R19, 0x7fffffa4, PT ;  /* 0x7fffffa41300780c */ /* 0x000fe20003f86070 */
[----:B------:R-:W-:Y:S01]  /*3eb0*/  VIADD R19, R20, 0xffffffe1 ;  /* 0xffffffe114137836 */ /* 0x000fe20000000000 */
[----:B------:R-:W-:Y:S01]  /*3ec0*/  ISETP.GE.U32.AND P5, PT, R18, 0x7fffffa3, PT ;  /* 0x7fffffa31200780c */ /* 0x000fe20003fa6070 */
[C---:B------:R-:W-:Y:S01]  /*3ed0*/  VIADD R18, R20.reuse, 0xffffffe0 ;  /* 0xffffffe014127836 */ /* 0x040fe20000000000 */
[----:B----4-:R-:W-:Y:S02]  /*3ee0*/  LOP3.LUT R0, R3, 0x70, RZ, 0x3c, !PT ;  /* 0x0000007003007812 */ /* 0x010fe400078e3cff */
[----:B------:R-:W-:Y:S01]  /*3ef0*/  ISETP.GE.U32.AND P0, PT, R19, 0x7fffffa2, PT ;  /* 0x7fffffa21300780c */ /* 0x000fe20003f06070 */
[----:B------:R-:W-:Y:S01]  /*3f00*/  VIADD R19, R20, 0xffffffc3 ;  /* 0xffffffc314137836 */ /* 0x000fe20000000000 */
[----:B------:R-:W-:Y:S01]  /*3f10*/  ISETP.GE.U32.AND P1, PT, R18, 0x7fffffa1, PT ;  /* 0x7fffffa11200780c */ /* 0x000fe20003f26070 */
[----:B------:R-:W-:Y:S02]  /*3f20*/  VIADD R18, R20, 0xffffffc2 ;  /* 0xffffffc214127836 */ /* 0x000fe40000000000 */
[----:B------:R-:W-:Y:S01]  /*3f30*/  VIADD R21, R0, UR8 ;  /* 0x0000000800157c36 */ /* 0x000fe20008000000 */
[----:B------:R-:W-:Y:S01]  /*3f40*/  LDGSTS.E [R219+0x4008], desc[UR16][R128.64], !P3 ;  /* 0x0400800080db7fae */ /* 0x000fe2000d921850 */
[----:B------:R-:W-:Y:S01]  /*3f50*/  LOP3.LUT R0, R178, 0x3f, RZ, 0xc0, !PT ;  /* 0x0000003fb2007812 */ /* 0x000fe200078ec0ff */
[----:B------:R-:W-:Y:S01]  /*3f60*/  IMAD R178, R150, UR9, RZ ;  /* 0x0000000996b27c24 */ /* 0x000fe2000f8e02ff */
[----:B------:R-:W-:Y:S01]  /*3f70*/  ISETP.GE.U32.AND P3, PT, R19, 0x7fffff84, PT ;  /* 0x7fffff841300780c */ /* 0x000fe20003f66070 */
[----:B------:R-:W-:Y:S01]  /*3f80*/  LDGSTS.E [R219+0x400c], desc[UR16][R130.64], !P2 ;  /* 0x0400c00082db7fae */ /* 0x000fe2000d121850 */
[----:B------:R-:W-:Y:S01]  /*3f90*/  ISETP.GE.U32.AND P2, PT, R18, 0x7fffff83, PT ;  /* 0x7fffff831200780c */ /* 0x000fe20003f46070 */
[----:B------:R-:W-:Y:S01]  /*3fa0*/  VIADD R18, R20, 0xffffffc1 ;  /* 0xffffffc114127836 */ /* 0x000fe20000000000 */
[C---:B------:R-:W-:Y:S01]  /*3fb0*/  ISETP.GE.AND P6, PT, R0.reuse, UR4, PT ;  /* 0x0000000400007c0c */ /* 0x040fe2000bfc6270 */
[----:B------:R-:W-:Y:S01]  /*3fc0*/  LDGSTS.E [R21], desc[UR16][R116.64], !P4 ;  /* 0x0000000074157fae */ /* 0x000fe2000e121850 */
[----:B------:R-:W-:Y:S01]  /*3fd0*/  ISETP.GT.AND P4, PT, R227, 0x3f, PT ;  /* 0x0000003fe300780c */ /* 0x000fe20003f84270 */
[----:B------:R-:W-:Y:S01]  /*3fe0*/  IMAD R230, R0, R235, RZ ;  /* 0x000000eb00e67224 */ /* 0x000fe200078e02ff */
[----:B------:R-:W-:Y:S01]  /*3ff0*/  ULDC.64 UR4, c[0x0][0x218] ;  /* 0x0000860000047ab9 */ /* 0x000fe20000000a00 */
[----:B------:R-:W-:Y:S01]  /*4000*/  LDGSTS.E [R21+0x4], desc[UR16][R118.64], !P5 ;  /* 0x0000400076157fae */ /* 0x000fe2000e921850 */
[----:B------:R-:W-:Y:S01]  /*4010*/  SEL R19, RZ, 0x4, !P4 ;  /* 0x00000004ff137807 */ /* 0x000fe20006000000 */
[----:B------:R-:W-:Y:S01]  /*4020*/  IMAD R0, R142, UR9, RZ ;  /* 0x000000098e007c24 */ /* 0x000fe2000f8e02ff */
[----:B------:R-:W-:Y:S01]  /*4030*/  ISETP.GE.U32.AND P4, PT, R18, 0x7fffff82, PT ;  /* 0x7fffff821200780c */ /* 0x000fe20003f86070 */
[----:B------:R-:W-:Y:S01]  /*4040*/  IMAD.SHL.U32 R18, R230, 0x4, RZ ;  /* 0x00000004e6127824 */ /* 0x000fe200078e00ff */
[----:B------:R-:W-:Y:S01]  /*4050*/  SEL R19, R19, RZ, !P6 ;  /* 0x000000ff13137207 */ /* 0x000fe20007000000 */
[----:B------:R-:W-:Y:S03]  /*4060*/  LDGSTS.E [R21+0x8], desc[UR16][R120.64], !P0 ;  /* 0x0000800078157fae */ /* 0x000fe6000c121850 */
[----:B------:R-:W-:Y:S01]  /*4070*/  IADD3 R216, P6, R18, UR4, RZ ;  /* 0x0000000412d87c10 */ /* 0x000fe2000ffde0ff */
[----:B------:R-:W-:Y:S01]  /*4080*/  STL [R1+0x98], R178 ;  /* 0x000098b201007387 */ /* 0x000fe20000100800 */
[----:B------:R-:W-:-:S02]  /*4090*/  ISETP.NE.U32.AND P5, PT, R19, RZ, PT ;  /* 0x000000ff1300720c */ /* 0x000fc40003fa5070 */
[----:B------:R-:W-:Y:S01]  /*40a0*/  LEA.HI.X.SX32 R19, R230, UR5, 0x2, P6 ;  /* 0x00000005e6137c11 */ /* 0x000fe2000b0f16ff */
[----:B------:R-:W-:Y:S01]  /*40b0*/  STL [R1+0x94], R194 ;  /* 0x000094c201007387 */ /* 0x000fe20000100800 */
[CC--:B------:R-:W-:Y:S02]  /*40c0*/  LEA R140, P0, R176.reuse, R216.reuse, 0x2 ;  /* 0x000000d8b08c7211 */ /* 0x0c0fe400078010ff */
[CC--:B------:R-:W-:Y:S01]  /*40d0*/  LEA R142, P6, R159.reuse, R216.reuse, 0x2 ;  /* 0x000000d89f8e7211 */ /* 0x0c0fe200078c10ff */
[----:B------:R-:W-:Y:S01]  /*40e0*/  STL [R1+0x8c], R183 ;  /* 0x00008cb701007387 */ /* 0x000fe20000100800 */
[-C--:B------:R-:W-:Y:S02]  /*40f0*/  LEA.HI.X.SX32 R141, R176, R19.reuse, 0x2, P0 ;  /* 0x00000013b08d7211 */ /* 0x080fe400000f16ff */
[----:B------:R-:W-:Y:S01]  /*4100*/  LEA R144, P0, R152, R216, 0x2 ;  /* 0x000000d898907211 */ /* 0x000fe200078010ff */
[----:B------:R-:W-:Y:S01]  /*4110*/  STL [R1+0x90], R210 ;  /* 0x000090d201007387 */ /* 0x000fe20000100800 */
[----:B------:R-:W-:-:S02]  /*4120*/  LEA.HI.X.SX32 R143, R159, R19, 0x2, P6 ;  /* 0x000000139f8f7211 */ /* 0x000fc400030f16ff */
[CC--:B------:R-:W-:Y:S01]  /*4130*/  LEA R146, P6, R183.reuse, R216.reuse, 0x2 ;  /* 0x000000d8b7927211 */ /* 0x0c0fe200078c10ff */
[----:B------:R-:W-:Y:S01]  /*4140*/  STL [R1+0x88], R180 ;  /* 0x000088b401007387 */ /* 0x000fe20000100800 */
[-C--:B------:R-:W-:Y:S02]  /*4150*/  LEA.HI.X.SX32 R145, R152, R19.reuse, 0x2, P0 ;  /* 0x0000001398917211 */ /* 0x080fe400000f16ff */
[-C--:B------:R-:W-:Y:S01]  /*4160*/  LEA R148, P0, R0, R216.reuse, 0x2 ;  /* 0x000000d800947211 */ /* 0x080fe200078010ff */
[----:B------:R-:W-:Y:S01]  /*4170*/  STL [R1+0x84], R196 ;  /* 0x000084c401007387 */ /* 0x000fe20000100800 */
[-C--:B------:R-:W-:Y:S02]  /*4180*/  LEA.HI.X.SX32 R147, R183, R19.reuse, 0x2, P6 ;  /* 0x00000013b7937211 */ /* 0x080fe400030f16ff */
[----:B------:R-:W-:Y:S01]  /*4190*/  LEA R150, P6, R182, R216, 0x2 ;  /* 0x000000d8b6967211 */ /* 0x000fe200078c10ff */
[----:B------:R-:W-:Y:S01]  /*41a0*/  STL [R1+0x80], R157 ;  /* 0x0000809d01007387 */ /* 0x000fe20000100800 */
[----:B------:R-:W-:-:S02]  /*41b0*/  LEA.HI.X.SX32 R149, R0, R19, 0x2, P0 ;  /* 0x0000001300957211 */ /* 0x000fc400000f16ff */
[C---:B-1----:R-:W-:Y:S01]  /*41c0*/  LEA R152, P0, R158.reuse, R216, 0x2 ;  /* 0x000000d89e987211 */ /* 0x042fe200078010ff */
[----:B------:R1:W-:Y:S03]  /*41d0*/  STL [R1+0x7c], R0 ;  /* 0x00007c0001007387 */ /* 0x0003e60000100800 */
[-C--:B------:R-:W-:Y:S01]  /*41e0*/  LEA.HI.X.SX32 R153, R158, R19.reuse, 0x2, P0 ;  /* 0x000000139e997211 */ /* 0x080fe200000f16ff */
[----:B------:R-:W-:Y:S04]  /*41f0*/  STL [R1+0x70], R182 ;  /* 0x000070b601007387 */ /* 0x000fe80000100800 */
[----:B------:R2:W-:Y:S01]  /*4200*/  STL [R1+0x64], R158 ;  /* 0x0000649e01007387 */ /* 0x0005e20000100800 */
[----:B-1----:R-:W-:Y:S01]  /*4210*/  IMAD R0, R151, UR9, RZ ;  /* 0x0000000997007c24 */ /* 0x002fe2000f8e02ff */
[----:B------:R-:W-:-:S02]  /*4220*/  LEA.HI.X.SX32 R151, R182, R19, 0x2, P6 ;  /* 0x00000013b6977211 */ /* 0x000fc400030f16ff */
[----:B------:R1:W-:Y:S01]  /*4230*/  STL [R1+0x58], R172 ;  /* 0x000058ac01007387 */ /* 0x0003e20000100800 */
[----:B------:R-:W-:-:S03]  /*4240*/  LEA R154, P6, R172, R216, 0x2 ;  /* 0x000000d8ac9a7211 */ /* 0x000fc600078c10ff */
[----:B------:R3:W-:Y:S01]  /*4250*/  STL [R1+0x78], R0 ;  /* 0x0000780001007387 */ /* 0x0007e20000100800 */
[-C--:B------:R-:W-:Y:S02]  /*4260*/  LEA.HI.X.SX32 R155, R172, R19.reuse, 0x2, P6 ;  /* 0x00000013ac9b7211 */ /* 0x080fe400030f16ff */
[-C--:B--2---:R-:W-:Y:S01]  /*4270*/  LEA R158, P0, R175, R216.reuse, 0x2 ;  /* 0x000000d8af9e7211 */ /* 0x084fe200078010ff */
[----:B------:R2:W-:Y:S01]  /*4280*/  STL [R1+0x6c], R184 ;  /* 0x00006cb801007387 */ /* 0x0005e20000100800 */
[-C--:B-1----:R-:W-:Y:S02]  /*4290*/  LEA R172, P6, R179, R216.reuse, 0x2 ;  /* 0x000000d8b3ac7211 */ /* 0x082fe400078c10ff */
[-C--:B------:R-:W-:Y:S01]  /*42a0*/  LEA.HI.X.SX32 R159, R175, R19.reuse, 0x2, P0 ;  /* 0x00000013af9f7211 */ /* 0x080fe200000f16ff */
[----:B------:R1:W-:Y:S01]  /*42b0*/  STL [R1+0x60], R186 ;  /* 0x000060ba01007387 */ /* 0x0003e20000100800 */
[-C--:B------:R-:W-:Y:S02]  /*42c0*/  LEA R174, P0, R178, R216.reuse, 0x2 ;  /* 0x000000d8b2ae7211 */ /* 0x080fe400078010ff */
[----:B------:R-:W-:Y:S01]  /*42d0*/  LEA.HI.X.SX32 R173, R179, R19, 0x2, P6 ;  /* 0x00000013b3ad7211 */ /* 0x000fe200030f16ff */
[----:B------:R4:W-:Y:S01]  /*42e0*/  STL [R1+0x54], R188 ;  /* 0x000054bc01007387 */ /* 0x0009e20000100800 */
[----:B------:R-:W-:-:S02]  /*42f0*/  LEA R176, P6, R180, R216, 0x2 ;  /* 0x000000d8b4b07211 */ /* 0x000fc400078c10ff */
[-C--:B------:R-:W-:Y:S01]  /*4300*/  LEA.HI.X.SX32 R175, R178, R19.reuse, 0x2, P0 ;  /* 0x00000013b2af7211 */ /* 0x080fe200000f16ff */
[----:B------:R-:W-:Y:S01]  /*4310*/  LDGSTS.E [R21+0xc], desc[UR16][R122.64], !P1 ;  /* 0x0000c0007a157fae */ /* 0x000fe2000c921850 */
[-C--:B------:R-:W-:Y:S02]  /*4320*/  LEA R178, P0, R0, R216.reuse, 0x2 ;  /* 0x000000d800b27211 */ /* 0x080fe400078010ff */
[-C--:B------:R-:W-:Y:S01]  /*4330*/  LEA.HI.X.SX32 R177, R180, R19.reuse, 0x2, P6 ;  /* 0x00000013b4b17211 */ /* 0x080fe200030f16ff */
[----:B------:R-:W-:Y:S01]  /*4340*/  LDGSTS.E [R21+0x4000], desc[UR16][R138.64], !P3 ;  /* 0x040000008a157fae */ /* 0x000fe2000d921850 */
[-C--:B------:R-:W-:Y:S02]  /*4350*/  LEA R180, P6, R184, R216.reuse, 0x2 ;  /* 0x000000d8b8b47211 */ /* 0x080fe400078c10ff */
[-C--:B------:R-:W-:Y:S01]  /*4360*/  LEA.HI.X.SX32 R179, R0, R19.reuse, 0x2, P0 ;  /* 0x0000001300b37211 */ /* 0x080fe200000f16ff */
[----:B---3--:R-:W-:Y:S01]  /*4370*/  IMAD R0, R181, UR9, RZ ;  /* 0x00000009b5007c24 */ /* 0x008fe2000f8e02ff */
[----:B------:R-:W-:Y:S01]  /*4380*/  LEA R182, P0, R186, R216, 0x2 ;  /* 0x000000d8bab67211 */ /* 0x000fe200078010ff */
[----:B------:R-:W-:Y:S01]  /*4390*/  LDGSTS.E [R21+0x4004], desc[UR16][R132.64], !P2 ;  /* 0x0400400084157fae */ /* 0x000fe2000d121850 */
[----:B------:R-:W-:-:S02]  /*43a0*/  LEA.HI.X.SX32 R181, R184, R19, 0x2, P6 ;  /* 0x00000013b8b57211 */ /* 0x000fc400030f16ff */
[-C--:B--2---:R-:W-:Y:S01]  /*43b0*/  LEA R184, P6, R188, R216.reuse, 0x2 ;  /* 0x000000d8bcb87211 */ /* 0x084fe200078c10ff */
[----:B------:R2:W-:Y:S01]  /*43c0*/  STL [R1+0x74], R0 ;  /* 0x0000740001007387 */ /* 0x0005e20000100800 */
[-C--:B------:R-:W-:Y:S02]  /*43d0*/  LEA.HI.X.SX32 R183, R186, R19.reuse, 0x2, P0 ;  /* 0x00000013bab77211 */ /* 0x080fe400000f16ff */
[-C--:B-1----:R-:W-:Y:S01]  /*43e0*/  LEA R186, P0, R190, R216.reuse, 0x2 ;  /* 0x000000d8beba7211 */ /* 0x082fe200078010ff */
[----:B------:R1:W-:Y:S01]  /*43f0*/  STL [R1+0x68], R200 ;  /* 0x000068c801007387 */ /* 0x0003e20000100800 */
[-C--:B------:R-:W-:Y:S02]  /*4400*/  LEA.HI.X.SX32 R185, R188, R19.reuse, 0x2, P6 ;  /* 0x00000013bcb97211 */ /* 0x080fe400030f16ff */
[----:B----4-:R-:W-:Y:S01]  /*4410*/  LEA R188, P6, R192, R216, 0x2 ;  /* 0x000000d8c0bc7211 */ /* 0x010fe200078c10ff */
[----:B------:R3:W-:Y:S01]  /*4420*/  STL [R1+0x5c], R202 ;  /* 0x00005cca01007387 */ /* 0x0007e20000100800 */
[----:B------:R-:W-:-:S02]  /*4430*/  LEA.HI.X.SX32 R187, R190, R19, 0x2, P0 ;  /* 0x00000013bebb7211 */ /* 0x000fc400000f16ff */
[-C--:B------:R-:W-:Y:S01]  /*4440*/  LEA R190, P0, R194, R216.reuse, 0x2 ;  /* 0x000000d8c2be7211 */ /* 0x080fe200078010ff */
[----:B------:R4:W-:Y:S01]  /*4450*/  STL [R1+0x50], R204 ;  /* 0x000050cc01007387 */ /* 0x0009e20000100800 */
[-C--:B------:R-:W-:Y:S02]  /*4460*/  LEA.HI.X.SX32 R189, R192, R19.reuse, 0x2, P6 ;  /* 0x00000013c0bd7211 */ /* 0x080fe400030f16ff */
[-C--:B------:R-:W-:Y:S01]  /*4470*/  LEA R192, P6, R196, R216.reuse, 0x2 ;  /* 0x000000d8c4c07211 */ /* 0x080fe200078c10ff */
[----:B------:R-:W-:Y:S01]  /*4480*/  LDGSTS.E [R21+0x4008], desc[UR16][R134.64], !P4 ;  /* 0x0400800086157fae */ /* 0x000fe2000e121850 */
[-C--:B------:R-:W-:Y:S02]  /*4490*/  LEA.HI.X.SX32 R191, R194, R19.reuse, 0x2, P0 ;  /* 0x00000013c2bf7211 */ /* 0x080fe400000f16ff */
[----:B------:R-:W-:Y:S02]  /*44a0*/  LEA R194, P0, R0, R216, 0x2 ;  /* 0x000000d800c27211 */ /* 0x000fe400078010ff */
[----:B------:R-:W-:-:S02]  /*44b0*/  LEA.HI.X.SX32 R193, R196, R19, 0x2, P6 ;  /* 0x00000013c4c17211 */ /* 0x000fc400030f16ff */
[-C--:B------:R-:W-:Y:S02]  /*44c0*/  LEA R196, P6, R200, R216.reuse, 0x2 ;  /* 0x000000d8c8c47211 */ /* 0x080fe400078c10ff */
[-C--:B------:R-:W-:Y:S01]  /*44d0*/  LEA.HI.X.SX32 R195, R0, R19.reuse, 0x2, P0 ;  /* 0x0000001300c37211 */ /* 0x080fe200000f16ff */
[----:B--2---:R-:W-:Y:S01]  /*44e0*/  IMAD R0, R197, UR9, RZ ;  /* 0x00000009c5007c24 */ /* 0x004fe2000f8e02ff */
[-C--:B------:R-:W-:Y:S02]  /*44f0*/  LEA R198, P0, R202, R216.reuse, 0x2 ;  /* 0x000000d8cac67211 */ /* 0x080fe400078010ff */
[-C--:B------:R-:W-:Y:S02]  /*4500*/  LEA.HI.X.SX32 R197, R200, R19.reuse, 0x2, P6 ;  /* 0x00000013c8c57211 */ /* 0x080fe400030f16ff */
[----:B-1----:R-:W-:Y:S01]  /*4510*/  LEA R200, P6, R204, R216, 0x2 ;  /* 0x000000d8ccc87211 */ /* 0x002fe200078c10ff */
[----:B------:R1:W-:Y:S01]  /*4520*/  STL [R1+0x4c], R0 ;  /* 0x00004c0001007387 */ /* 0x0003e20000100800 */
[----:B------:R-:W-:-:S02]  /*4530*/  LEA.HI.X.SX32 R199, R202, R19, 0x2, P0 ;  /* 0x00000013cac77211 */ /* 0x000fc400000f16ff */
[-C--:B---3--:R-:W-:Y:S02]  /*4540*/  LEA R202, P0, R206, R216.reuse, 0x2 ;  /* 0x000000d8ceca7211 */ /* 0x088fe400078010ff */
[-C--:B------:R-:W-:Y:S02]  /*4550*/  LEA.HI.X.SX32 R201, R204, R19.reuse, 0x2, P6 ;  /* 0x00000013ccc97211 */ /* 0x080fe400030f16ff */
[-C--:B----4-:R-:W-:Y:S02]  /*4560*/  LEA R204, P6, R208, R216.reuse, 0x2 ;  /* 0x000000d8d0cc7211 */ /* 0x090fe400078c10ff */
[-C--:B------:R-:W-:Y:S02]  /*4570*/  LEA.HI.X.SX32 R203, R206, R19.reuse, 0x2, P0 ;  /* 0x00000013cecb7211 */ /* 0x080fe400000f16ff */
[----:B------:R-:W-:Y:S02]  /*4580*/  LEA R206, P0, R210, R216, 0x2 ;  /* 0x000000d8d2ce7211 */ /* 0x000fe400078010ff */
[----:B------:R-:W-:-:S02]  /*4590*/  LEA.HI.X.SX32 R205, R208, R19, 0x2, P6 ;  /* 0x00000013d0cd7211 */ /* 0x000fc400030f16ff */
[CC--:B------:R-:W-:Y:S02]  /*45a0*/  LEA R208, P6, R157.reuse, R216.reuse, 0x2 ;  /* 0x000000d89dd07211 */ /* 0x0c0fe400078c10ff */
[-C--:B------:R-:W-:Y:S02]  /*45b0*/  LEA.HI.X.SX32 R207, R210, R19.reuse, 0x2, P0 ;  /* 0x00000013d2cf7211 */ /* 0x080fe400000f16ff */
[CC--:B------:R-:W-:Y:S02]  /*45c0*/  LEA R210, P0, R0.reuse, R216.reuse, 0x2 ;  /* 0x000000d800d27211 */ /* 0x0c0fe400078010ff */
[-C--:B------:R-:W-:Y:S02]  /*45d0*/  LEA.HI.X.SX32 R209, R157, R19.reuse, 0x2, P6 ;  /* 0x000000139dd17211 */ /* 0x080fe400030f16ff */
[-C--:B------:R-:W-:Y:S02]  /*45e0*/  LEA R212, P6, R233, R216.reuse, 0x2 ;  /* 0x000000d8e9d47211 */ /* 0x080fe400078c10ff */
[----:B------:R-:W-:Y:S01]  /*45f0*/  LEA.HI.X.SX32 R211, R0, R19, 0x2, P0 ;  /* 0x0000001300d37211 */ /* 0x000fe200000f16ff */
[----:B-1----:R-:W-:Y:S01]  /*4600*/  VIADD R0, R20, 0xffffffc0 ;  /* 0xffffffc014007836 */ /* 0x002fe20000000000 */
[----:B------:R-:W-:-:S02]  /*4610*/  LEA R214, P0, R232, R216, 0x2 ;  /* 0x000000d8e8d67211 */ /* 0x000fc400078010ff */
[-C--:B------:R-:W-:Y:S02]  /*4620*/  LEA.HI.X.SX32 R213, R233, R19.reuse, 0x2, P6 ;  /* 0x00000013e9d57211 */ /* 0x080fe400030f16ff */
[----:B------:R-:W-:Y:S02]  /*4630*/  ISETP.GE.U32.AND P6, PT, R215, 0x7fffff80, PT ;  /* 0x7fffff80d700780c */ /* 0x000fe40003fc6070 */
[-C--:B------:R-:W-:Y:S02]  /*4640*/  LEA.HI.X.SX32 R215, R232, R19.reuse, 0x2, P0 ;  /* 0x00000013e8d77211 */ /* 0x080fe400000f16ff */
[C---:B------:R-:W-:Y:S02]  /*4650*/  LEA R216, P0, R231.reuse, R216, 0x2 ;  /* 0x000000d8e7d87211 */ /* 0x040fe400078010ff */
[----:B------:R-:W-:Y:S02]  /*4660*/  LOP3.LUT R157, R2, 0x20, RZ, 0x3c, !PT ;  /* 0x00000020029d7812 */ /* 0x000fe400078e3cff */
[----:B------:R-:W-:Y:S01]  /*4670*/  LEA.HI.X.SX32 R217, R231, R19, 0x2, P0 ;  /* 0x00000013e7d97211 */ /* 0x000fe200000f16ff */
[----:B------:R-:W-:Y:S01]  /*4680*/  IMAD.SHL.U32 R19, R234, 0x40, RZ ;  /* 0x00000040ea137824 */ /* 0x000fe200078e00ff */
[----:B------:R-:W-:Y:S01]  /*4690*/  ISETP.GE.U32.AND P0, PT, R0, 0x7fffff81, PT ;  /* 0x7fffff810000780c */ /* 0x000fe20003f06070 */
[----:B------:R-:W-:Y:S01]  /*46a0*/  VIADD R225, R157, UR8 ;  /* 0x000000089de17c36 */ /* 0x000fe20008000000 */
[----:B------:R-:W-:Y:S01]  /*46b0*/  LOP3.LUT R157, R2, 0x40, RZ, 0x3c, !PT ;  /* 0x00000040029d7812 */ /* 0x000fe200078e3cff */
[----:B------:R-:W-:-:S04]  /*46c0*/  IMAD.WIDE R228, R19, 0x4, R24 ;  /* 0x0000000413e47825 */ /* 0x000fc800078e0218 */
[C---:B------:R-:W-:Y:S02]  /*46d0*/  VIADD R25, R2.reuse, UR8 ;  /* 0x0000000802197c36 */ /* 0x040fe40008000000 */
[----:B------:R-:W-:Y:S01]  /*46e0*/  VIADD R226, R157, UR8 ;  /* 0x000000089de27c36 */ /* 0x000fe20008000000 */
[----:B------:R-:W-:-:S03]  /*46f0*/  LOP3.LUT R157, R2, 0x60, RZ, 0x3c, !PT ;  /* 0x00000060029d7812 */ /* 0x000fc600078e3cff */
[----:B------:R-:W-:Y:S02]  /*4700*/  LDGSTS.E [R21+0x400c], desc[UR16][R136.64], !P0 ;  /* 0x0400c00088157fae */ /* 0x000fe4000c121850 */
[----:B------:R-:W-:Y:S02]  /*4710*/  VIADD R24, R157, UR8 ;  /* 0x000000089d187c36 */ /* 0x000fe40008000000 */
[----:B------:R-:W0:Y:S04]  /*4720*/  LDGDEPBAR ;  /* 0x00000000000079af */ /* 0x000e280000000000 */
[----:B------:R-:W-:Y:S04]  /*4730*/  LDGSTS.E [R25+0x18000], desc[UR16][R140.64], P5 ;  /* 0x180000008c197fae */ /* 0x000fe8000a921850 */
        /* <DEDUP_REMOVED lines=31> */
[----:B------:R-:W0:Y:S01]  /*4930*/  LDGDEPBAR ;  /* 0x00000000000079af */ /* 0x000e220000000000 */
[----:B------:R-:W-:Y:S01]  /*4940*/  BAR.SYNC.DEFER_BLOCKING 0x0 ;  /* 0x0000000000007b1d */ /* 0x000fe20000010000 */
[----:B------:R-:W-:-:S04]  /*4950*/  IMAD.WIDE R26, R19, 0x4, R26 ;  /* 0x00000004131a7825 */ /* 0x000fc800078e021a */
[----:B------:R-:W-:Y:S01]  /*4960*/  IMAD.WIDE R28, R19, 0x4, R28 ;  /* 0x00000004131c7825 */ /* 0x000fe200078e021c */
[----:B------:R-:W2:Y:S04]  /*4970*/  LDL.LU R157, [R1+0xd0] ;  /* 0x0000d000019d7983 */ /* 0x000ea80000300800 */
[----:B------:R-:W-:Y:S01]  /*4980*/  @!PT LDS RZ, [RZ] ;  /* 0x00000000fffff984 */ /* 0x000fe20000000800 */
[----:B------:R-:W-:Y:S01]  /*4990*/  @!PT LDS RZ, [RZ] ;  /* 0x00000000fffff984 */ /* 0x000fe20000000800 */
[----:B------:R-:W-:Y:S01]  /*49a0*/  @!PT LDS RZ, [RZ] ;  /* 0x00000000fffff984 */ /* 0x000fe20000000800 */
[----:B------:R1:W-:Y:S02]  /*49b0*/  LDGSTS.E [R224+0x8000], desc[UR16][R228.64], !P6 ;  /* 0x08000000e4e07fae */ /* 0x0003e4000f121850 */
[----:B-1----:R-:W-:-:S05]  /*49c0*/  VIADD R228, R20, 0xffffffbe ;  /* 0xffffffbe14e47836 */ /* 0x002fca0000000000 */
[----:B------:R-:W-:Y:S01]  /*49d0*/  ISETP.GE.U32.AND P1, PT, R228, 0x7fffff7f, PT ;  /* 0x7fffff7fe400780c */ /* 0x000fe20003f26070 */
[----:B------:R-:W-:-:S05]  /*49e0*/  VIADD R228, R20, 0xffffffbd ;  /* 0xffffffbd14e47836 */ /* 0x000fca0000000000 */
[----:B------:R-:W-:Y:S01]  /*49f0*/  ISETP.GE.U32.AND P0, PT, R228, 0x7fffff7e, PT ;  /* 0x7fffff7ee400780c */ /* 0x000fe20003f06070 */
[C---:B------:R-:W-:Y:S01]  /*4a00*/  IMAD.WIDE R30, R19.reuse, 0x4, R30 ;  /* 0x00000004131e7825 */ /* 0x040fe200078e021e */
[----:B------:R-:W3:Y:S03]  /*4a10*/  LDL R228, [R1+0xc0] ;  /* 0x0000c00001e47983 */ /* 0x000ee60000100800 */
[C---:B------:R-:W-:Y:S01]  /*4a20*/  IMAD.WIDE R62, R19.reuse, 0x4, R62 ;  /* 0x00000004133e7825 */ /* 0x040fe200078e023e */
[----:B------:R-:W1:Y:S03]  /*4a30*/  S2R R229, SR_TID.X ;  /* 0x0000000000e57919 */ /* 0x000e660000002100 */
[C---:B------:R-:W-:Y:S01]  /*4a40*/  IMAD.WIDE R64, R19.reuse, 0x4, R64 ;  /* 0x0000000413407825 */ /* 0x040fe200078e0240 */
[----:B------:R4:W-:Y:S03]  /*4a50*/  LDGSTS.E [R224+0x8004], desc[UR16][R26.64], !P1 ;  /* 0x080040001ae07fae */ /* 0x0009e6000c921850 */
[C---:B------:R-:W-:Y:S01]  /*4a60*/  IMAD.WIDE R66, R19.reuse, 0x4, R66 ;  /* 0x0000000413427825 */ /* 0x040fe200078e0242 */
[----:B------:R5:W-:Y:S03]  /*4a70*/  LDGSTS.E [R224+0x8008], desc[UR16][R28.64], !P0 ;  /* 0x080080001ce07fae */ /* 0x000be6000c121850 */
[----:B------:R-:W-:-:S04]  /*4a80*/  IMAD.WIDE R68, R19, 0x4, R68 ;  /* 0x0000000413447825 */ /* 0x000fc800078e0244 */
[C---:B------:R-:W-:Y:S01]  /*4a90*/  IMAD.WIDE R32, R19.reuse, 0x4, R32 ;  /* 0x0000000413207825 */ /* 0x040fe200078e0220 */
[----:B----4-:R-:W4:Y:S03]  /*4aa0*/  LDC R27, c[0x0][0x230] ;  /* 0x00008c00ff1b7b82 */ /* 0x010f260000000800 */
[C---:B------:R-:W-:Y:S02]  /*4ab0*/  VIADD R26, R20.reuse, 0xffffff9f ;  /* 0xffffff9f141a7836 */ /* 0x040fe40000000000 */
[----:B------:R-:W-:Y:S02]  /*4ac0*/  VIADD R20, R20, 0xffffffbc ;  /* 0xffffffbc14147836 */ /* 0x000fe40000000000 */
[C---:B------:R-:W-:Y:S01]  /*4ad0*/  IMAD.WIDE R34, R19.reuse, 0x4, R34 ;  /* 0x0000000413227825 */ /* 0x040fe200078e0222 */
[----:B------:R-:W-:Y:S01]  /*4ae0*/  ISETP.GE.U32.AND P0, PT, R26, 0x7fffff60, PT ;  /* 0x7fffff601a00780c */ /* 0x000fe20003f06070 */
[----:B-----5:R-:W5:Y:S01]  /*4af0*/  LDC R29, c[0x0][0x230] ;  /* 0x00008c00ff1d7b82 */ /* 0x020f620000000800 */
[----:B------:R-:W-:Y:S01]  /*4b00*/  ISETP.GE.U32.AND P1, PT, R20, 0x7fffff7d, PT ;  /* 0x7fffff7d1400780c */ /* 0x000fe20003f26070 */
[----:B------:R-:W-:-:S04]  /*4b10*/  IMAD.WIDE R36, R19, 0x4, R36 ;  /* 0x0000000413247825 */ /* 0x000fc800078e0224 */
[----:B------:R-:W-:Y:S01]  /*4b20*/  IMAD.WIDE R38, R19, 0x4, R38 ;  /* 0x0000000413267825 */ /* 0x000fe200078e0226 */
[----:B-1----:R-:W-:Y:S01]  /*4b30*/  LOP3.LUT R229, R229, 0x3f, RZ, 0xc0, !PT ;  /* 0x0000003fe5e57812 */ /* 0x002fe200078ec0ff */
[----:B------:R-:W1:Y:S02]  /*4b40*/  LDC R20, c[0x0][0x230] ;  /* 0x00008c00ff147b82 */ /* 0x000e640000000800 */
[----:B------:R-:W-:-:S04]  /*4b50*/  IMAD.WIDE R70, R19, 0x4, R70 ;  /* 0x0000000413467825 */ /* 0x000fc800078e0246 */
[----:B------:R-:W-:Y:S01]  /*4b60*/  LDGSTS.E [R224+0x800c], desc[UR16][R30.64], !P1 ;  /* 0x0800c0001ee07fae */ /* 0x000fe2000c921850 */
[C---:B------:R-:W-:Y:S01]  /*4b70*/  IMAD.WIDE R72, R19.reuse, 0x4, R72 ;  /* 0x0000000413487825 */ /* 0x040fe200078e0248 */
[----:B------:R-:W4:Y:S02]  /*4b80*/  LDC R26, c[0x0][0x230] ;  /* 0x00008c00ff1a7b82 */ /* 0x000f240000000800 */
[----:B------:R5:W-:Y:S01]  /*4b90*/  LDGSTS.E [R224+0xc000], desc[UR16][R62.64], !P0 ;  /* 0x0c0000003ee07fae */ /* 0x000be2000c121850 */
[----:B------:R-:W-:-:S04]  /*4ba0*/  IMAD.WIDE R74, R19, 0x4, R74 ;  /* 0x00000004134a7825 */ /* 0x000fc800078e024a */
[C---:B------:R-:W-:Y:S01]  /*4bb0*/  IMAD.WIDE R76, R19.reuse, 0x4, R76 ;  /* 0x00000004134c7825 */ /* 0x040fe200078e024c */
[----:B------:R-:W4:Y:S03]  /*4bc0*/  LDC R28, c[0x0][0x230] ;  /* 0x00008c00ff1c7b82 */ /* 0x000f260000000800 */
[----:B------:R-:W-:-:S04]  /*4bd0*/  IMAD.WIDE R40, R19, 0x4, R40 ;  /* 0x0000000413287825 */ /* 0x000fc800078e0228 */
[C---:B------:R-:W-:Y:S01]  /*4be0*/  IMAD.WIDE R42, R19.reuse, 0x4, R42 ;  /* 0x00000004132a7825 */ /* 0x040fe200078e022a */
[----:B-----5:R-:W5:Y:S03]  /*4bf0*/  LDC R62, c[0x0][0x230] ;  /* 0x00008c00ff3e7b82 */ /* 0x020f660000000800 */
[----:B-1----:R-:W-:Y:S02]  /*4c00*/  VIADD R20, R20, 0xffffff9e ;  /* 0xffffff9e14147836 */ /* 0x002fe40000000000 */
[----:B------:R-:W-:-:S03]  /*4c10*/  IMAD.WIDE R44, R19, 0x4, R44 ;  /* 0x00000004132c7825 */ /* 0x000fc600078e022c */
[----:B------:R-:W-:Y:S01]  /*4c20*/  ISETP.GE.U32.AND P2, PT, R20, 0x7fffff5f, PT ;  /* 0x7fffff5f1400780c */ /* 0x000fe20003f46070 */
[----:B----4-:R-:W-:Y:S01]  /*4c30*/  VIADD R20, R26, 0xffffff9c ;  /* 0xffffff9c1a147836 */ /* 0x010fe20000000000 */
[----:B------:R-:W1:Y:S01]  /*4c40*/  LDC R31, c[0x0][0x230] ;  /* 0x00008c00ff1f7b82 */ /* 0x000e620000000800 */
[----:B------:R-:W-:Y:S02]  /*4c50*/  VIADD R26, R27, 0xffffff9d ;  /* 0xffffff9d1b1a7836 */ /* 0x000fe40000000000 */
[C---:B------:R-:W-:Y:S01]  /*4c60*/  IMAD.WIDE R46, R19.reuse, 0x4, R46 ;  /* 0x00000004132e7825 */ /* 0x040fe200078e022e */
[----:B------:R-:W-:Y:S02]  /*4c70*/  ISETP.GE.U32.AND P0, PT, R20, 0x7fffff5d, PT ;  /* 0x7fffff5d1400780c */ /* 0x000fe40003f06070 */
[----:B------:R-:W-:Y:S01]  /*4c80*/  ISETP.GE.U32.AND P1, PT, R26, 0x7fffff5e, PT ;  /* 0x7fffff5e1a00780c */ /* 0x000fe20003f26070 */
[C---:B------:R-:W-:Y:S01]  /*4c90*/  IMAD.WIDE R78, R19.reuse, 0x4, R78 ;  /* 0x00000004134e7825 */ /* 0x040fe200078e024e */
[----:B------:R-:W4:Y:S03]  /*4ca0*/  LDC R20, c[0x0][0x230] ;  /* 0x00008c00ff147b82 */ /* 0x000f260000000800 */
[----:B------:R1:W-:Y:S01]  /*4cb0*/  LDGSTS.E [R224+0xc004], desc[UR16][R64.64], !P2 ;  /* 0x0c00400040e07fae */ /* 0x0003e2000d121850 */
[----:B------:R-:W-:-:S04]  /*4cc0*/  IMAD.WIDE R80, R19, 0x4, R80 ;  /* 0x0000000413507825 */ /* 0x000fc800078e0250 */
[----:B------:R-:W1:Y:S01]  /*4cd0*/  LDC R26, c[0x0][0x230] ;  /* 0x00008c00ff1a7b82 */ /* 0x000e620000000800 */
[C---:B------:R-:W-:Y:S02]  /*4ce0*/  IMAD.WIDE R82, R19.reuse, 0x4, R82 ;  /* 0x0000000413527825 */ /* 0x040fe400078e0252 */
[----:B------:R-:W-:Y:S02]  /*4cf0*/  LDGSTS.E [R224+0xc008], desc[UR16][R66.64], !P1 ;  /* 0x0c00800042e07fae */ /* 0x000fe4000c921850 */
[C---:B------:R-:W-:Y:S02]  /*4d00*/  IMAD.WIDE R84, R19.reuse, 0x4, R84 ;  /* 0x0000000413547825 */ /* 0x040fe400078e0254 */
[----:B------:R-:W-:Y:S01]  /*4d10*/  LDGSTS.E [R224+0xc00c], desc[UR16][R68.64], !P0 ;  /* 0x0c00c00044e07fae */ /* 0x000fe2000c121850 */
[----:B------:R-:W1:Y:S01]  /*4d20*/  LDC R27, c[0x0][0x230] ;  /* 0x00008c00ff1b7b82 */ /* 0x000e620000000800 */
[----:B------:R-:W-:-:S04]  /*4d30*/  IMAD.WIDE R48, R19, 0x4, R48 ;  /* 0x0000000413307825 */ /* 0x000fc800078e0230 */
[----:B------:R-:W-:-:S03]  /*4d40*/  IMAD.WIDE R50, R19, 0x4, R50 ;  /* 0x0000000413327825 */ /* 0x000fc600078e0232 */
[----:B------:R-:W1:Y:S01]  /*4d50*/  LDC R30, c[0x0][0x230] ;  /* 0x00008c00ff1e7b82 */ /* 0x000e620000000800 */
[----:B----4-:R-:W-:Y:S02]  /*4d60*/  VIADD R20, R20, 0xffffffb0 ;  /* 0xffffffb014147836 */ /* 0x010fe40000000000 */
[----:B------:R-:W-:-:S03]  /*4d70*/  IMAD.WIDE R52, R19, 0x4, R52 ;  /* 0x0000000413347825 */ /* 0x000fc600078e0234 */
[----:B------:R-:W-:Y:S01]  /*4d80*/  ISETP.GE.U32.AND P1, PT, R20, 0x7fffff71, PT ;  /* 0x7fffff711400780c */ /* 0x000fe20003f26070 */
[----:B-----5:R-:W-:Y:S01]  /*4d90*/  VIADD R20, R62, 0xffffff94 ;  /* 0xffffff943e147836 */ /* 0x020fe20000000000 */
[----:B------:R-:W4:Y:S01]  /*4da0*/  LDC R63, c[0x0][0x230] ;  /* 0x00008c00ff3f7b82 */ /* 0x000f220000000800 */
[----:B-1----:R-:W-:Y:S02]  /*4db0*/  VIADD R26, R26, 0xffffffbb ;  /* 0xffffffbb1a1a7836 */ /* 0x002fe40000000000 */
[----:B------:R-:W-:Y:S01]  /*4dc0*/  IMAD.WIDE R102, R19, 0x4, R102 ;  /* 0x0000000413667825 */ /* 0x000fe200078e0266 */
[----:B------:R-:W-:Y:S02]  /*4dd0*/  ISETP.GE.U32.AND P3, PT, R20, 0x7fffff55, PT ;  /* 0x7fffff551400780c */ /* 0x000fe40003f66070 */
[----:B------:R-:W-:Y:S01]  /*4de0*/  ISETP.GE.U32.AND P6, PT, R26, 0x7fffff7c, PT ;  /* 0x7fffff7c1a00780c */ /* 0x000fe20003fc6070 */
[----:B------:R-:W-:Y:S01]  /*4df0*/  VIADD R26, R31, 0xffffffba ;  /* 0xffffffba1f1a7836 */ /* 0x000fe20000000000 */
[----:B------:R-:W1:Y:S01]  /*4e00*/  LDC R62, c[0x0][0x230] ;  /* 0x00008c00ff3e7b82 */ /* 0x000e620000000800 */
[----:B------:R-:W-:-:S02]  /*4e10*/  VIADD R20, R27, 0xffffff95 ;  /* 0xffffff951b147836 */ /* 0x000fc40000000000 */
[----:B------:R-:W-:Y:S01]  /*4e20*/  VIADD R27, R29, 0xffffffb9 ;  /* 0xffffffb91d1b7836 */ /* 0x000fe20000000000 */
[----:B------:R-:W-:Y:S01]  /*4e30*/  ISETP.GE.U32.AND P0, PT, R26, 0x7fffff7b, PT ;  /* 0x7fffff7b1a00780c */ /* 0x000fe20003f06070 */
[----:B------:R-:W-:Y:S01]  /*4e40*/  VIADD R26, R28, 0xffffff9b ;  /* 0xffffff9b1c1a7836 */ /* 0x000fe20000000000 */
[----:B------:R-:W-:Y:S01]  /*4e50*/  ISETP.GE.U32.AND P4, PT, R20, 0x7fffff56, PT ;  /* 0x7fffff561400780c */ /* 0x000fe20003f86070 */
[----:B------:R-:W-:Y:S01]  /*4e60*/  IMAD.WIDE R86, R19, 0x4, R86 ;  /* 0x0000000413567825 */ /* 0x000fe200078e0256 */
[----:B------:R-:W5:Y:S01]  /*4e70*/  LDC R64, c[0x0][0x230] ;  /* 0x00008c00ff407b82 */ /* 0x000f620000000800 */
[----:B------:R-:W-:Y:S02]  /*4e80*/  ISETP.GE.U32.AND P2, PT, R27, 0x7fffff7a, PT ;  /* 0x7fffff7a1b00780c */ /* 0x000fe40003f46070 */
[----:B------:R-:W-:Y:S01]  /*4e90*/  VIADD R20, R30, 0xffffffb8 ;  /* 0xffffffb81e147836 */ /* 0x000fe20000000000 */
[----:B------:R5:W-:Y:S01]  /*4ea0*/  LDGSTS.E [R223+0x8000], desc[UR16][R32.64], !P6 ;  /* 0x0800000020df7fae */ /* 0x000be2000f121850 */
[----:B------:R-:W-:Y:S01]  /*4eb0*/  ISETP.GE.U32.AND P5, PT, R26, 0x7fffff5c, PT ;  /* 0x7fffff5c1a00780c */ /* 0x000fe20003fa6070 */
[----:B------:R-:W-:-:S02]  /*4ec0*/  IMAD.WIDE R88, R19, 0x4, R88 ;  /* 0x0000000413587825 */ /* 0x000fc400078e0258 */
[----:B------:R-:W5:Y:S01]  /*4ed0*/  LDC R31, c[0x0][0x230] ;  /* 0x00008c00ff1f7b82 */ /* 0x000f620000000800 */
[----:B------:R-:W-:Y:S01]  /*4ee0*/  ISETP.GE.U32.AND P6, PT, R20, 0x7fffff79, PT ;  /* 0x7fffff791400780c */ /* 0x000fe20003fc6070 */
[----:B----4-:R-:W-:Y:S01]  /*4ef0*/  VIADD R26, R63, 0xffffff99 ;  /* 0xffffff993f1a7836 */ /* 0x010fe20000000000 */
[----:B------:R4:W-:Y:S01]  /*4f00*/  LDGSTS.E [R223+0x8004], desc[UR16][R34.64], !P0 ;  /* 0x0800400022df7fae */ /* 0x0009e2000c121850 */
[----:B------:R-:W-:-:S03]  /*4f10*/  IMAD.WIDE R90, R19, 0x4, R90 ;  /* 0x00000004135a7825 */ /* 0x000fc600078e025a */
[----:B------:R-:W-:Y:S01]  /*4f20*/  LDGSTS.E [R223+0x8008], desc[UR16][R36.64], !P2 ;  /* 0x0800800024df7fae */ /* 0x000fe2000d121850 */
[----:B------:R-:W4:Y:S01]  /*4f30*/  LDC R65, c[0x0][0x230] ;  /* 0x00008c00ff417b82 */ /* 0x000f220000000800 */
[----:B-1----:R-:W-:Y:S01]  /*4f40*/  VIADD R20, R62, 0xffffff9a ;  /* 0xffffff9a3e147836 */ /* 0x002fe20000000000 */
[----:B------:R-:W-:Y:S01]  /*4f50*/  ISETP.GE.U32.AND P0, PT, R26, 0x7fffff5a, PT ;  /* 0x7fffff5a1a00780c */ /* 0x000fe20003f06070 */
[----:B------:R-:W-:-:S03]  /*4f60*/  IMAD.WIDE R92, R19, 0x4, R92 ;  /* 0x00000004135c7825 */ /* 0x000fc600078e025c */
[----:B------:R-:W-:Y:S01]  /*4f70*/  ISETP.GE.U32.AND P2, PT, R20, 0x7fffff5b, PT ;  /* 0x7fffff5b1400780c */ /* 0x000fe20003f46070 */
[----:B------:R-:W-:Y:S01]  /*4f80*/  LDGSTS.E [R223+0x800c], desc[UR16][R38.64], !P6 ;  /* 0x0800c00026df7fae */ /* 0x000fe2000f121850 */
[----:B------:R-:W1:Y:S01]  /*4f90*/  LDC R29, c[0x0][0x230] ;  /* 0x00008c00ff1d7b82 */ /* 0x000e620000000800 */
[----:B-----5:R-:W-:Y:S02]  /*4fa0*/  VIADD R26, R64, 0xffffff98 ;  /* 0xffffff98401a7836 */ /* 0x020fe40000000000 */
[----:B------:R-:W-:Y:S01]  /*4fb0*/  LDGSTS.E [R223+0xc000], desc[UR16][R70.64], !P5 ;  /* 0x0c00000046df7fae */ /* 0x000fe2000e921850 */
[----:B------:R-:W-:Y:S02]  /*4fc0*/  IMAD.WIDE R54, R19, 0x4, R54 ;  /* 0x0000000413367825 */ /* 0x000fe400078e0236 */
[----:B------:R-:W-:Y:S02]  /*4fd0*/  ISETP.GE.U32.AND P6, PT, R26, 0x7fffff59, PT ;  /* 0x7fffff591a00780c */ /* 0x000fe40003fc6070 */
[----:B------:R-:W5:Y:S01]  /*4fe0*/  LDC R27, c[0x0][0x230] ;  /* 0x00008c00ff1b7b82 */ /* 0x000f620000000800 */
[----:B------:R-:W-:-:S02]  /*4ff0*/  VIADD R20, R31, 0xffffffb7 ;  /* 0xffffffb71f147836 */ /* 0x000fc40000000000 */
[----:B------:R-:W-:Y:S01]  /*5000*/  LDGSTS.E [R223+0xc004], desc[UR16][R72.64], !P2 ;  /* 0x0c00400048df7fae */ /* 0x000fe2000d121850 */
[----:B------:R-:W-:Y:S02]  /*5010*/  IMAD.WIDE R56, R19, 0x4, R56 ;  /* 0x0000000413387825 */ /* 0x000fe400078e0238 */
[----:B------:R-:W-:Y:S01]  /*5020*/  ISETP.GE.U32.AND P5, PT, R20, 0x7fffff78, PT ;  /* 0x7fffff781400780c */ /* 0x000fe20003fa6070 */
[----:B------:R-:W-:Y:S01]  /*5030*/  LDGSTS.E [R223+0xc008], desc[UR16][R74.64], !P0 ;  /* 0x0c0080004adf7fae */ /* 0x000fe2000c121850 */
[----:B------:R-:W2:Y:S01]  /*5040*/  LDC R30, c[0x0][0x230] ;  /* 0x00008c00ff1e7b82 */ /* 0x000ea20000000800 */
[----:B----4-:R-:W-:Y:S02]  /*5050*/  VIADD R20, R65, 0xffffff96 ;  /* 0xffffff9641147836 */ /* 0x010fe40000000000 */
[----:B------:R-:W-:Y:S01]  /*5060*/  LDGSTS.E [R223+0xc00c], desc[UR16][R76.64], !P6 ;  /* 0x0c00c0004cdf7fae */ /* 0x000fe2000f121850 */
[----:B------:R-:W-:Y:S02]  /*5070*/  IMAD.WIDE R58, R19, 0x4, R58 ;  /* 0x00000004133a7825 */ /* 0x000fe400078e023a */
[----:B------:R-:W-:-:S02]  /*5080*/  ISETP.GE.U32.AND P0, PT, R20, 0x7fffff57, PT ;  /* 0x7fffff571400780c */ /* 0x000fc40003f06070 */
[----:B------:R-:W4:Y:S01]  /*5090*/  LDC R28, c[0x0][0x230] ;  /* 0x00008c00ff1c7b82 */ /* 0x000f220000000800 */
[----:B-1----:R-:W-:Y:S02]  /*50a0*/  VIADD R26, R29, 0xffffffb6 ;  /* 0xffffffb61d1a7836 */ /* 0x002fe40000000000 */
[----:B------:R1:W-:Y:S01]  /*50b0*/  LDGSTS.E [R222+0x8000], desc[UR16][R40.64], !P5 ;  /* 0x0800000028de7fae */ /* 0x0003e2000e921850 */
[----:B------:R-:W-:Y:S02]  /*50c0*/  IMAD.WIDE R60, R19, 0x4, R60 ;  /* 0x00000004133c7825 */ /* 0x000fe400078e023c */
[----:B------:R-:W-:Y:S02]  /*50d0*/  ISETP.GE.U32.AND P2, PT, R26, 0x7fffff77, PT ;  /* 0x7fffff771a00780c */ /* 0x000fe40003f46070 */
[----:B------:R-:W3:Y:S01]  /*50e0*/  LDC R33, c[0x0][0x230] ;  /* 0x00008c00ff217b82 */ /* 0x000ee20000000800 */
[----:B-----5:R-:W-:Y:S02]  /*50f0*/  VIADD R20, R27, 0xffffffb5 ;  /* 0xffffffb51b147836 */ /* 0x020fe40000000000 */
[----:B------:R-:W-:-:S03]  /*5100*/  IMAD.WIDE R94, R19, 0x4, R94 ;  /* 0x00000004135e7825 */ /* 0x000fc600078e025e */
[----:B------:R-:W-:Y:S01]  /*5110*/  ISETP.GE.U32.AND P6, PT, R20, 0x7fffff76, PT ;  /* 0x7fffff761400780c */ /* 0x000fe20003fc6070 */
[C---:B------:R-:W-:Y:S01]  /*5120*/  IMAD.WIDE R96, R19.reuse, 0x4, R96 ;  /* 0x0000000413607825 */ /* 0x040fe200078e0260 */
[----:B------:R-:W5:Y:S03]  /*5130*/  LDC R32, c[0x0][0x230] ;  /* 0x00008c00ff207b82 */ /* 0x000f660000000800 */
[----:B--2---:R-:W-:Y:S01]  /*5140*/  VIADD R26, R30, 0xffffffb4 ;  /* 0xffffffb41e1a7836 */ /* 0x004fe20000000000 */
[----:B------:R2:W-:Y:S01]  /*5150*/  LDGSTS.E [R222+0x8004], desc[UR16][R42.64], !P2 ;  /* 0x080040002ade7fae */ /* 0x0005e2000d121850 */
[----:B------:R-:W-:-:S03]  /*5160*/  IMAD.WIDE R98, R19, 0x4, R98 ;  /* 0x0000000413627825 */ /* 0x000fc600078e0262 */
[----:B------:R-:W5:Y:S01]  /*5170*/  LDC R29, c[0x0][0x230] ;  /* 0x00008c00ff1d7b82 */ /* 0x000f620000000800 */
[----:B------:R-:W-:Y:S01]  /*5180*/  ISETP.GE.U32.AND P5, PT, R26, 0x7fffff75, PT ;  /* 0x7fffff751a00780c */ /* 0x000fe20003fa6070 */
[----:B----4-:R-:W-:Y:S01]  /*5190*/  VIADD R20, R28, 0xffffff97 ;  /* 0xffffff971c147836 */ /* 0x010fe20000000000 */
[----:B------:R-:W-:Y:S01]  /*51a0*/  LDGSTS.E [R222+0x8008], desc[UR16][R44.64], !P6 ;  /* 0x080080002cde7fae */ /* 0x000fe2000f121850 */
[C---:B------:R-:W-:Y:S02]  /*51b0*/  IMAD R35, R234.reuse, 0x54, RZ ;  /* 0x00000054ea237824 */ /* 0x040fe400078e02ff */
[----:B-1----:R-:W-:Y:S01]  /*51c0*/  IMAD R41, R234, 0x58, RZ ;  /* 0x00000058ea297824 */ /* 0x002fe200078e02ff */
[----:B------:R-:W-:Y:S01]  /*51d0*/  ISETP.GE.U32.AND P2, PT, R20, 0x7fffff58, PT ;  /* 0x7fffff581400780c */ /* 0x000fe20003f46070 */
[----:B------:R-:W1:Y:S01]  /*51e0*/  LDC R27, c[0x0][0x230] ;  /* 0x00008c00ff1b7b82 */ /* 0x000e620000000800 */
[----:B---3--:R-:W-:Y:S02]  /*51f0*/  VIADD R20, R33, 0xffffffb1 ;  /* 0xffffffb121147836 */ /* 0x008fe40000000000 */
[----:B--2---:R-:W-:-:S02]  /*5200*/  IMAD R43, R234, 0x5c, RZ ;  /* 0x0000005cea2b7824 */ /* 0x004fc400078e02ff */
[----:B------:R-:W-:Y:S01]  /*5210*/  IMAD R37, R234, 0x60, RZ ;  /* 0x00000060ea257824 */ /* 0x000fe200078e02ff */
[----:B------:R-:W-:Y:S01]  /*5220*/  LDGSTS.E [R222+0x800c], desc[UR16][R46.64], !P5 ;  /* 0x0800c0002ede7fae */ /* 0x000fe2000e921850 */
[----:B------:R-:W-:Y:S01]  /*5230*/  ISETP.GE.U32.AND P5, PT, R20, 0x7fffff72, PT ;  /* 0x7fffff721400780c */ /* 0x000fe20003fa6070 */
[----:B------:R-:W2:Y:S01]  /*5240*/  LDC R28, c[0x0][0x230] ;  /* 0x00008c00ff1c7b82 */ /* 0x000ea20000000800 */
[----:B-----5:R-:W-:Y:S02]  /*5250*/  VIADD R26, R32, 0xffffffb3 ;  /* 0xffffffb3201a7836 */ /* 0x020fe40000000000 */
[C---:B------:R-:W-:Y:S01]  /*5260*/  IMAD.WIDE R100, R19.reuse, 0x4, R100 ;  /* 0x0000000413647825 */ /* 0x040fe200078e0264 */
[----:B------:R-:W-:Y:S02]  /*5270*/  LDGSTS.E [R222+0xc000], desc[UR16][R78.64], !P2 ;  /* 0x0c0000004ede7fae */ /* 0x000fe4000d121850 */
[----:B------:R-:W-:Y:S01]  /*5280*/  ISETP.GE.U32.AND P6, PT, R26, 0x7fffff74, PT ;  /* 0x7fffff741a00780c */ /* 0x000fe20003fc6070 */
[----:B------:R-:W-:Y:S01]  /*5290*/  IMAD.WIDE R104, R19, 0x4, R104 ;  /* 0x0000000413687825 */ /* 0x000fe200078e0268 */
[----:B------:R-:W3:Y:S01]  /*52a0*/  LDC R31, c[0x0][0x230] ;  /* 0x00008c00ff1f7b82 */ /* 0x000ee20000000800 */
[----:B------:R-:W-:Y:S02]  /*52b0*/  LDGSTS.E [R222+0xc004], desc[UR16][R80.64], !P0 ;  /* 0x0c00400050de7fae */ /* 0x000fe4000c121850 */
[----:B------:R-:W-:-:S02]  /*52c0*/  VIADD R20, R29, 0xffffffb2 ;  /* 0xffffffb21d147836 */ /* 0x000fc40000000000 */
[----:B------:R-:W-:Y:S01]  /*52d0*/  LDGSTS.E [R222+0xc008], desc[UR16][R82.64], !P4 ;  /* 0x0c00800052de7fae */ /* 0x000fe2000e121850 */
[----:B------:R-:W-:Y:S02]  /*52e0*/  IMAD.WIDE R106, R19, 0x4, R106 ;  /* 0x00000004136a7825 */ /* 0x000fe400078e026a */
[----:B------:R-:W4:Y:S01]  /*52f0*/  LDC R30, c[0x0][0x230] ;  /* 0x00008c00ff1e7b82 */ /* 0x000f220000000800 */
[----:B------:R-:W-:Y:S01]  /*5300*/  ISETP.GE.U32.AND P2, PT, R20, 0x7fffff73, PT ;  /* 0x7fffff731400780c */ /* 0x000fe20003f46070 */
[----:B-1----:R-:W-:Y:S01]  /*5310*/  VIADD R26, R27, 0xffffff93 ;  /* 0xffffff931b1a7836 */ /* 0x002fe20000000000 */
[----:B------:R-:W-:Y:S04]  /*5320*/  LDGSTS.E [R222+0xc00c], desc[UR16][R84.64], !P3 ;  /* 0x0c00c00054de7fae */ /* 0x000fe8000d921850 */
[----:B------:R-:W-:Y:S01]  /*5330*/  LDGSTS.E [R221+0x8000], desc[UR16][R48.64], !P6 ;  /* 0x0800000030dd7fae */ /* 0x000fe2000f121850 */
[----:B------:R-:W1:Y:S01]  /*5340*/  LDC R29, c[0x0][0x230] ;  /* 0x00008c00ff1d7b82 */ /* 0x000e620000000800 */
[----:B--2---:R-:W-:Y:S01]  /*5350*/  VIADD R20, R28, 0xffffff92 ;  /* 0xffffff921c147836 */ /* 0x004fe20000000000 */
[----:B------:R-:W-:-:S04]  /*5360*/  ISETP.GE.U32.AND P6, PT, R26, 0x7fffff54, PT ;  /* 0x7fffff541a00780c */ /* 0x000fc80003fc6070 */
[----:B------:R-:W-:Y:S01]  /*5370*/  ISETP.GE.U32.AND P4, PT, R20, 0x7fffff53, PT ;  /* 0x7fffff531400780c */ /* 0x000fe20003f86070 */
[----:B------:R-:W-:Y:S01]  /*5380*/  LDGSTS.E [R221+0x8004], desc[UR16][R50.64], !P2 ;  /* 0x0800400032dd7fae */ /* 0x000fe2000d121850 */
[----:B------:R-:W2:Y:S01]  /*5390*/  LDC R26, c[0x0][0x230] ;  /* 0x00008c00ff1a7b82 */ /* 0x000ea20000000800 */
[----:B---3--:R-:W-:Y:S02]  /*53a0*/  VIADD R20, R31, 0xffffff90 ;  /* 0xffffff901f147836 */ /* 0x008fe40000000000 */
[----:B------:R-:W-:Y:S03]  /*53b0*/  LDGSTS.E [R221+0x8008], desc[UR16][R52.64], !P5 ;  /* 0x0800800034dd7fae */ /* 0x000fe6000e921850 */
[----:B------:R-:W-:Y:S01]  /*53c0*/  ISETP.GE.U32.AND P0, PT, R20, 0x7fffff51, PT ;  /* 0x7fffff511400780c */ /* 0x000fe20003f06070 */
[----:B------:R-:W-:Y:S01]  /*53d0*/  LDGSTS.E [R221+0x800c], desc[UR16][R102.64], !P1 ;  /* 0x0800c00066dd7fae */ /* 0x000fe2000c921850 */
[----:B------:R-:W3:Y:S01]  /*53e0*/  LDC R28, c[0x0][0x230] ;  /* 0x00008c00ff1c7b82 */ /* 0x000ee20000000800 */
[----:B----4-:R-:W-:-:S02]  /*53f0*/  VIADD R27, R30, 0xffffff91 ;  /* 0xffffff911e1b7836 */ /* 0x010fc40000000000 */
[----:B------:R-:W-:Y:S03]  /*5400*/  LDGSTS.E [R221+0xc000], desc[UR16][R86.64], !P6 ;  /* 0x0c00000056dd7fae */ /* 0x000fe6000f121850 */
[----:B------:R-:W-:Y:S01]  /*5410*/  ISETP.GE.U32.AND P3, PT, R27, 0x7fffff52, PT ;  /* 0x7fffff521b00780c */ /* 0x000fe20003f66070 */
[----:B------:R-:W-:Y:S01]  /*5420*/  LDGSTS.E [R221+0xc004], desc[UR16][R88.64], !P4 ;  /* 0x0c00400058dd7fae */ /* 0x000fe2000e121850 */
[----:B------:R-:W4:Y:S01]  /*5430*/  LDC R33, c[0x0][0x230] ;  /* 0x00008c00ff217b82 */ /* 0x000f220000000800 */
[----:B-1----:R-:W-:-:S07]  /*5440*/  VIADD R20, R29, 0xffffffaf ;  /* 0xffffffaf1d147836 */ /* 0x002fce0000000000 */
[----:B------:R-:W1:Y:S01]  /*5450*/  LDC R31, c[0x0][0x230] ;  /* 0x00008c00ff1f7b82 */ /* 0x000e620000000800 */
[----:B--2---:R-:W-:Y:S02]  /*5460*/  VIADD R26, R26, 0xffffffae ;  /* 0xffffffae1a1a7836 */ /* 0x004fe40000000000 */
[----:B------:R-:W-:Y:S03]  /*5470*/  LDGSTS.E [R221+0xc008], desc[UR16][R90.64], !P3 ;  /* 0x0c0080005add7fae */ /* 0x000fe6000d921850 */
[----:B------:R-:W-:Y:S01]  /*5480*/  ISETP.GE.U32.AND P5, PT, R26, 0x7fffff6f, PT ;  /* 0x7fffff6f1a00780c */ /* 0x000fe20003fa6070 */
[----:B------:R-:W-:Y:S01]  /*5490*/  LDGSTS.E [R221+0xc00c], desc[UR16][R92.64], !P0 ;  /* 0x0c00c0005cdd7fae */ /* 0x000fe2000c121850 */
[----:B------:R-:W2:Y:S01]  /*54a0*/  LDC R32, c[0x0][0x230] ;  /* 0x00008c00ff207b82 */ /* 0x000ea20000000800 */
[----:B------:R-:W-:Y:S01]  /*54b0*/  ISETP.GE.U32.AND P0, PT, R20, 0x7fffff70, PT ;  /* 0x7fffff701400780c */ /* 0x000fe20003f06070 */
[----:B---3--:R-:W-:-:S05]  /*54c0*/  VIADD R28, R28, 0xffffffad ;  /* 0xffffffad1c1c7836 */ /* 0x008fca0000000000 */
[----:B------:R-:W-:Y:S01]  /*54d0*/  ISETP.GE.U32.AND P4, PT, R28, 0x7fffff6e, PT ;  /* 0x7fffff6e1c00780c */ /* 0x000fe20003f86070 */
[----:B------:R-:W3:Y:S01]  /*54e0*/  LDC R29, c[0x0][0x230] ;  /* 0x00008c00ff1d7b82 */ /* 0x000ee20000000800 */
[----:B----4-:R-:W-:-:S05]  /*54f0*/  VIADD R20, R33, 0xffffffac ;  /* 0xffffffac21147836 */ /* 0x010fca0000000000 */
[----:B------:R-:W-:Y:S01]  /*5500*/  ISETP.GE.U32.AND P3, PT, R20, 0x7fffff6d, PT ;  /* 0x7fffff6d1400780c */ /* 0x000fe20003f66070 */
[----:B------:R-:W-:Y:S01]  /*5510*/  LDGSTS.E [R220+0x8000], desc[UR16][R54.64], !P0 ;  /* 0x0800000036dc7fae */ /* 0x000fe2000c121850 */
[----:B------:R-:W4:Y:S01]  /*5520*/  LDC R30, c[0x0][0x230] ;  /* 0x00008c00ff1e7b82 */ /* 0x000f220000000800 */
[----:B-1----:R-:W-:Y:S02]  /*5530*/  VIADD R26, R31, 0xffffff8f ;  /* 0xffffff8f1f1a7836 */ /* 0x002fe40000000000 */
[----:B------:R-:W-:Y:S01]  /*5540*/  LDGSTS.E [R220+0x8004], desc[UR16][R56.64], !P5 ;  /* 0x0800400038dc7fae */ /* 0x000fe2000e921850 */
[----:B------:R-:W-:Y:S02]  /*5550*/  IMAD R31, R234, 0x64, RZ ;  /* 0x00000064ea1f7824 */ /* 0x000fe400078e02ff */
[----:B------:R-:W-:Y:S01]  /*5560*/  ISETP.GE.U32.AND P2, PT, R26, 0x7fffff50, PT ;  /* 0x7fffff501a00780c */ /* 0x000fe20003f46070 */
[----:B------:R-:W-:Y:S01]  /*5570*/  LDGSTS.E [R220+0x8008], desc[UR16][R58.64], !P4 ;  /* 0x080080003adc7fae */ /* 0x000fe2000e121850 */
[----:B------:R-:W1:Y:S01]  /*5580*/  LDC R27, c[0x0][0x230] ;  /* 0x00008c00ff1b7b82 */ /* 0x000e620000000800 */
[----:B--2---:R-:W-:-:S02]  /*5590*/  VIADD R20, R32, 0xffffff8e ;  /* 0xffffff8e20147836 */ /* 0x004fc40000000000 */
[----:B------:R-:W-:Y:S03]  /*55a0*/  LDGSTS.E [R220+0x800c], desc[UR16][R60.64], !P3 ;  /* 0x0800c0003cdc7fae */ /* 0x000fe6000d921850 */
[----:B------:R-:W-:Y:S01]  /*55b0*/  ISETP.GE.U32.AND P1, PT, R20, 0x7fffff4f, PT ;  /* 0x7fffff4f1400780c */ /* 0x000fe20003f26070 */
[----:B---3--:R-:W-:Y:S01]  /*55c0*/  VIADD R29, R29, 0xffffff8c ;  /* 0xffffff8c1d1d7836 */ /* 0x008fe20000000000 */
[----:B------:R-:W2:Y:S03]  /*55d0*/  LDC R38, c[0x0][0x230] ;  /* 0x00008c00ff267b82 */ /* 0x000ea60000000800 */
[----:B------:R-:W-:Y:S01]  /*55e0*/  LDGSTS.E [R220+0xc000], desc[UR16][R94.64], !P2 ;  /* 0x0c0000005edc7fae */ /* 0x000fe2000d121850 */
[----:B------:R-:W-:Y:S01]  /*55f0*/  ISETP.GE.U32.AND P6, PT, R29, 0x7fffff4d, PT ;  /* 0x7fffff4d1d00780c */ /* 0x000fe20003fc6070 */
[----:B----4-:R-:W-:-:S03]  /*5600*/  VIADD R26, R30, 0xffffff8d ;  /* 0xffffff8d1e1a7836 */ /* 0x010fc60000000000 */
[----:B------:R-:W3:Y:S01]  /*5610*/  LDC R36, c[0x0][0x230] ;  /* 0x00008c00ff247b82 */ /* 0x000ee20000000800 */
[-C--:B------:R-:W-:Y:S02]  /*5620*/  IADD3 R30, P2, R41, R22.reuse, RZ ;  /* 0x00000016291e7210 */ /* 0x080fe40007f5e0ff */
[----:B------:R-:W-:Y:S01]  /*5630*/  LDGSTS.E [R220+0xc004], desc[UR16][R96.64], !P1 ;  /* 0x0c00400060dc7fae */ /* 0x000fe2000c921850 */
[----:B------:R-:W-:Y:S02]  /*5640*/  IADD3 R32, P1, R43, R22, RZ ;  /* 0x000000162b207210 */ /* 0x000fe40007f3e0ff */
[----:B------:R-:W-:Y:S01]  /*5650*/  ISETP.GE.U32.AND P0, PT, R26, 0x7fffff4e, PT ;  /* 0x7fffff4e1a00780c */ /* 0x000fe20003f06070 */
[----:B-1----:R-:W-:Y:S01]  /*5660*/  VIADD R27, R27, 0xffffffab ;  /* 0xffffffab1b1b7836 */ /* 0x002fe20000000000 */
[----:B------:R-:W1:Y:S04]  /*5670*/  LDC R29, c[0x0][0x230] ;  /* 0x00008c00ff1d7b82 */ /* 0x000e680000000800 */
[----:B------:R-:W-:Y:S01]  /*5680*/  ISETP.GE.U32.AND P3, PT, R27, 0x7fffff6c, PT ;  /* 0x7fffff6c1b00780c */ /* 0x000fe20003f66070 */
[----:B------:R-:W-:-:S03]  /*5690*/  IMAD R27, R234, 0x50, RZ ;  /* 0x00000050ea1b7824 */ /* 0x000fc600078e02ff */
[----:B------:R-:W4:Y:S01]  /*56a0*/  LDC R33, c[0x0][0x230] ;  /* 0x00008c00ff217b82 */ /* 0x000f220000000800 */
[----:B--2---:R-:W-:Y:S02]  /*56b0*/  VIADD R38, R38, 0xffffffaa ;  /* 0xffffffaa26267836 */ /* 0x004fe40000000000 */
[----:B------:R-:W-:Y:S01]  /*56c0*/  LDGSTS.E [R220+0xc008], desc[UR16][R98.64], !P0 ;  /* 0x0c00800062dc7fae */ /* 0x000fe2000c121850 */
[----:B------:R-:W-:-:S03]  /*56d0*/  IADD3 R26, P0, R27, R22, RZ ;  /* 0x000000161b1a7210 */ /* 0x000fc60007f1e0ff */
[----:B------:R-:W-:Y:S01]  /*56e0*/  LDGSTS.E [R220+0xc00c], desc[UR16][R100.64], !P6 ;  /* 0x0c00c00064dc7fae */ /* 0x000fe2000f121850 */
[-C--:B------:R-:W-:Y:S01]  /*56f0*/  LEA.HI.X.SX32 R27, R5, R23.reuse, 0x2, P0 ;  /* 0x00000017051b7211 */ /* 0x080fe200000f16ff */
[----:B---3--:R-:W-:Y:S01]  /*5700*/  VIADD R36, R36, 0xffffffa9 ;  /* 0xffffffa924247836 */ /* 0x008fe20000000000 */
[-C--:B------:R-:W-:Y:S01]  /*5710*/  IADD3 R28, P0, R35, R22.reuse, RZ ;  /* 0x00000016231c7210 */ /* 0x080fe20007f1e0ff */
[----:B------:R-:W2:Y:S01]  /*5720*/  LDC R20, c[0x0][0x230] ;  /* 0x00008c00ff147b82 */ /* 0x000ea20000000800 */
[----:B------:R-:W-:Y:S01]  /*5730*/  ISETP.GE.U32.AND P6, PT, R38, 0x7fffff6b, PT ;  /* 0x7fffff6b2600780c */ /* 0x000fe20003fc6070 */
[----:B------:R-:W-:Y:S01]  /*5740*/  IMAD.WIDE R34, R19, 0x4, R26 ;  /* 0x0000000413227825 */ /* 0x000fe200078e021a */
[-C--:B------:R-:W-:Y:S02]  /*5750*/  IADD3 R26, P4, R37, R22.reuse, RZ ;  /* 0x00000016251a7210 */ /* 0x080fe40007f9e0ff */
[----:B------:R-:W-:Y:S01]  /*5760*/  IADD3 R22, P5, R31, R22, RZ ;  /* 0x000000161f167210 */ /* 0x000fe20007fbe0ff */
[----:B-1----:R-:W-:Y:S01]  /*5770*/  VIADD R27, R29, 0xffffffa8 ;  /* 0xffffffa81d1b7836 */ /* 0x002fe20000000000 */
[-C--:B------:R-:W-:Y:S01]  /*5780*/  LEA.HI.X.SX32 R29, R14, R23.reuse, 0x2, P0 ;  /* 0x000000170e1d7211 */ /* 0x080fe200000f16ff */
[----:B------:R1:W-:Y:S01]  /*5790*/  LDGSTS.E [R218+0x8000], desc[UR16][R34.64], !P3 ;  /* 0x0800000022da7fae */ /* 0x0003e2000d921850 */
[----:B------:R-:W-:Y:S01]  /*57a0*/  ISETP.GE.U32.AND P0, PT, R36, 0x7fffff6a, PT ;  /* 0x7fffff6a2400780c */ /* 0x000fe20003f06070 */
[----:B------:R-:W3:Y:S01]  /*57b0*/  LDC R39, c[0x0][0x230] ;  /* 0x00008c00ff277b82 */ /* 0x000ee20000000800 */
[----:B------:R-:W-:Y:S01]  /*57c0*/  LEA.HI.X.SX32 R31, R15, R23, 0x2, P2 ;  /* 0x000000170f1f7211 */ /* 0x000fe200010f16ff */
[----:B------:R-:W-:Y:S01]  /*57d0*/  IMAD.WIDE R28, R19, 0x4, R28 ;  /* 0x00000004131c7825 */ /* 0x000fe200078e021c */
[----:B------:R-:W-:-:S03]  /*57e0*/  ISETP.GE.U32.AND P2, PT, R27, 0x7fffff69, PT ;  /* 0x7fffff691b00780c */ /* 0x000fc60003f46070 */
[----:B----4-:R-:W-:Y:S01]  /*57f0*/  VIADD R27, R33, 0xffffff8a ;  /* 0xffffff8a211b7836 */ /* 0x010fe20000000000 */
[----:B------:R-:W-:Y:S01]  /*5800*/  LEA.HI.X.SX32 R33, R16, R23, 0x2, P1 ;  /* 0x0000001710217211 */ /* 0x000fe200008f16ff */
[----:B------:R-:W-:Y:S01]  /*5810*/  IMAD.WIDE R30, R19, 0x4, R30 ;  /* 0x00000004131e7825 */ /* 0x000fe200078e021e */
[----:B------:R4:W-:Y:S01]  /*5820*/  LDGSTS.E [R218+0x8004], desc[UR16][R28.64], !P6 ;  /* 0x080040001cda7fae */ /* 0x0009e2000f121850 */
[----:B------:R-:W5:Y:S01]  /*5830*/  LDC R36, c[0x0][0x230] ;  /* 0x00008c00ff247b82 */ /* 0x000f620000000800 */
[----:B------:R-:W-:Y:S01]  /*5840*/  ISETP.GE.U32.AND P3, PT, R27, 0x7fffff4b, PT ;  /* 0x7fffff4b1b00780c */ /* 0x000fe20003f66070 */
[----:B------:R-:W-:Y:S01]  /*5850*/  IMAD.WIDE R32, R19, 0x4, R32 ;  /* 0x0000000413207825 */ /* 0x000fe200078e0220 */
[----:B------:R5:W-:Y:S01]  /*5860*/  LDGSTS.E [R218+0x8008], desc[UR16][R30.64], !P0 ;  /* 0x080080001eda7fae */ /* 0x000be2000c121850 */
[----:B------:R-:W-:Y:S02]  /*5870*/  ISETP.GE.AND P0, PT, R228, R156, PT ;  /* 0x0000009ce400720c */ /* 0x000fe40003f06270 */
[----:B--2---:R-:W-:Y:S01]  /*5880*/  VIADD R20, R20, 0xffffff8b ;  /* 0xffffff8b14147836 */ /* 0x004fe20000000000 */
[----:B------:R2:W-:Y:S01]  /*5890*/  LDGSTS.E [R218+0x800c], desc[UR16][R32.64], !P2 ;  /* 0x0800c00020da7fae */ /* 0x0005e2000d121850 */
[----:B------:R-:W-:Y:S01]  /*58a0*/  ISETP.GE.AND P2, PT, R229, R0, PT ;  /* 0x00000000e500720c */ /* 0x000fe20003f46270 */
[----:B------:R-:W4:Y:S02]  /*58b0*/  LDC R27, c[0x0][0x230] ;  /* 0x00008c00ff1b7b82 */ /* 0x000f240000000800 */
[----:B------:R-:W2:Y:S01]  /*58c0*/  LDL.LU R0, [R1+0xcc] ;  /* 0x0000cc0001007983 */ /* 0x000ea20000300800 */
[----:B------:R-:W-:Y:S01]  /*58d0*/  ISETP.GE.U32.AND P1, PT, R20, 0x7fffff4c, PT ;  /* 0x7fffff4c1400780c */ /* 0x000fe20003f26070 */
[----:B---3--:R-:W-:-:S04]  /*58e0*/  VIADD R39, R39, 0xffffff89 ;  /* 0xffffff8927277836 */ /* 0x008fc80000000000 */
[----:B-1----:R-:W1:Y:S01]  /*58f0*/  LDC R35, c[0x0][0x230] ;  /* 0x00008c00ff237b82 */ /* 0x002e620000000800 */
[----:B------:R-:W-:-:S07]  /*5900*/  ISETP.GE.U32.AND P6, PT, R39, 0x7fffff4a, PT ;  /* 0x7fffff4a2700780c */ /* 0x000fce0003fc6070 */
[----:B------:R-:W3:Y:S08]  /*5910*/  LDC R20, c[0x0][0x230] ;  /* 0x00008c00ff147b82 */ /* 0x000ef00000000800 */
[----:B------:R-:W2:Y:S01]  /*5920*/  LDC R34, c[0x0][0x230] ;  /* 0x00008c00ff227b82 */ /* 0x000ea20000000800 */
[----:B----4-:R-:W-:Y:S01]  /*5930*/  VIADD R28, R27, 0xffffffa6 ;  /* 0xffffffa61b1c7836 */ /* 0x010fe20000000000 */
[----:B------:R-:W-:Y:S01]  /*5940*/  LEA.HI.X.SX32 R27, R6, R23, 0x2, P4 ;  /* 0x00000017061b7211 */ /* 0x000fe200020f16ff */
[----:B-----5:R-:W-:Y:S01]  /*5950*/  VIADD R36, R36, 0xffffff88 ;  /* 0xffffff8824247836 */ /* 0x020fe20000000000 */
[----:B------:R-:W-:Y:S02]  /*5960*/  LDGSTS.E [R218+0xc000], desc[UR16][R104.64], !P1 ;  /* 0x0c00000068da7fae */ /* 0x000fe4000c921850 */
[----:B------:R-:W-:-:S02]  /*5970*/  ISETP.GE.U32.AND P4, PT, R28, 0x7fffff67, PT ;  /* 0x7fffff671c00780c */ /* 0x000fc40003f86070 */
[----:B------:R-:W4:Y:S01]  /*5980*/  LDC R28, c[0x0][0x230] ;  /* 0x00008c00ff1c7b82 */ /* 0x000f220000000800 */
[----:B------:R-:W-:Y:S01]  /*5990*/  IMAD.WIDE R108, R19, 0x4, R108 ;  /* 0x00000004136c7825 */ /* 0x000fe200078e026c */
[----:B------:R-:W-:Y:S06]  /*59a0*/  LDGSTS.E [R218+0xc004], desc[UR16][R106.64], !P3 ;  /* 0x0c0040006ada7fae */ /* 0x000fec000d921850 */
[----:B------:R-:W5:Y:S01]  /*59b0*/  LDC R29, c[0x0][0x230] ;  /* 0x00008c00ff1d7b82 */ /* 0x000f620000000800 */
[----:B-1----:R-:W-:Y:S02]  /*59c0*/  VIADD R35, R35, 0xffffffa7 ;  /* 0xffffffa723237836 */ /* 0x002fe40000000000 */
[----:B---3--:R-:W-:-:S05]  /*59d0*/  VIADD R20, R20, 0xffffffa4 ;  /* 0xffffffa414147836 */ /* 0x008fca0000000000 */
[----:B------:R-:W1:Y:S01]  /*59e0*/  LDC R30, c[0x0][0x230] ;  /* 0x00008c00ff1e7b82 */ /* 0x000e620000000800 */
[----:B------:R-:W-:Y:S01]  /*59f0*/  ISETP.GE.U32.AND P1, PT, R36, 0x7fffff49, PT ;  /* 0x7fffff492400780c */ /* 0x000fe20003f26070 */
[----:B------:R-:W-:Y:S01]  /*5a00*/  LDGSTS.E [R218+0xc008], desc[UR16][R108.64], !P6 ;  /* 0x0c0080006cda7fae */ /* 0x000fe2000f121850 */
[----:B------:R-:W-:-:S05]  /*5a10*/  ISETP.GE.U32.AND P3, PT, R35, 0x7fffff68, PT ;  /* 0x7fffff682300780c */ /* 0x000fca0003f66070 */
[----:B--2---:R-:W2:Y:S01]  /*5a20*/  LDC R32, c[0x0][0x230] ;  /* 0x00008c00ff207b82 */ /* 0x004ea20000000800 */
[----:B------:R-:W-:Y:S01]  /*5a30*/  ISETP.GE.U32.AND P6, PT, R20, 0x7fffff65, PT ;  /* 0x7fffff651400780c */ /* 0x000fe20003fc6070 */
[----:B------:R-:W-:Y:S01]  /*5a40*/  VIADD R34, R34, 0xffffffa5 ;  /* 0xffffffa522227836 */ /* 0x000fe20000000000 */
[----:B------:R-:W-:-:S05]  /*5a50*/  SEL R20, RZ, 0x4, P2 ;  /* 0x00000004ff147807 */ /* 0x000fca0001000000 */
[----:B------:R-:W3:Y:S01]  /*5a60*/  LDC R31, c[0x0][0x230] ;  /* 0x00008c00ff1f7b82 */ /* 0x000ee20000000800 */
[----:B------:R-:W-:Y:S01]  /*5a70*/  ISETP.GT.AND P2, PT, R227, 0x7f, PT ;  /* 0x0000007fe300780c */ /* 0x000fe20003f44270 */
[----:B------:R-:W-:Y:S01]  /*5a80*/  IMAD.WIDE R110, R19, 0x4, R110 ;  /* 0x00000004136e7825 */ /* 0x000fe200078e026e */
[----:B------:R-:W-:-:S05]  /*5a90*/  LEA.HI.X.SX32 R23, R17, R23, 0x2, P5 ;  /* 0x0000001711177211 */ /* 0x000fca00028f16ff */
[----:B------:R-:W3:Y:S01]  /*5aa0*/  LDC R33, c[0x0][0x230] ;  /* 0x00008c00ff217b82 */ /* 0x000ee20000000800 */
[----:B------:R-:W-:Y:S01]  /*5ab0*/  ISETP.GE.U32.AND P5, PT, R34, 0x7fffff66, PT ;  /* 0x7fffff662200780c */ /* 0x000fe20003fa6070 */
[C---:B------:R-:W-:Y:S01]  /*5ac0*/  IMAD.WIDE R26, R19.reuse, 0x4, R26 ;  /* 0x00000004131a7825 */ /* 0x040fe200078e021a */
[----:B------:R-:W-:Y:S01]  /*5ad0*/  SEL R20, R20, RZ, P2 ;  /* 0x000000ff14147207 */ /* 0x000fe20001000000 */
[----:B------:R-:W-:Y:S04]  /*5ae0*/  LDGSTS.E [R218+0xc00c], desc[UR16][R110.64], !P1 ;  /* 0x0c00c0006eda7fae */ /* 0x000fe8000c921850 */
[----:B------:R-:W3:Y:S01]  /*5af0*/  LDC R34, c[0x0][0x230] ;  /* 0x00008c00ff227b82 */ /* 0x000ee20000000800 */
[----:B------:R-:W-:Y:S01]  /*5b00*/  ISETP.NE.U32.AND P2, PT, R20, RZ, PT ;  /* 0x000000ff1400720c */ /* 0x000fe20003f45070 */
[----:B----4-:R-:W-:Y:S01]  /*5b10*/  VIADD R20, R28, 0xffffff87 ;  /* 0xffffff871c147836 */ /* 0x010fe20000000000 */
[----:B------:R4:W-:Y:S01]  /*5b20*/  LDGSTS.E [R219+0x8000], desc[UR16][R26.64], !P3 ;  /* 0x080000001adb7fae */ /* 0x0009e2000d921850 */
[----:B------:R-:W-:-:S04]  /*5b30*/  IMAD.WIDE R22, R19, 0x4, R22 ;  /* 0x0000000413167825 */ /* 0x000fc800078e0216 */
[----:B-----5:R-:W-:Y:S01]  /*5b40*/  VIADD R28, R29, 0xffffff86 ;  /* 0xffffff861d1c7836 */ /* 0x020fe20000000000 */
[----:B------:R-:W-:Y:S01]  /*5b50*/  ISETP.GE.U32.AND P3, PT, R20, 0x7fffff48, PT ;  /* 0x7fffff481400780c */ /* 0x000fe20003f66070 */
[C---:B------:R-:W-:Y:S01]  /*5b60*/  IMAD.WIDE R112, R19.reuse, 0x4, R112 ;  /* 0x0000000413707825 */ /* 0x040fe200078e0270 */
[----:B------:R2:W-:Y:S01]  /*5b70*/  LDGSTS.E [R219+0x8004], desc[UR16][R22.64], !P4 ;  /* 0x0800400016db7fae */ /* 0x0005e2000e121850 */
[----:B------:R-:W5:Y:S01]  /*5b80*/  LDC R156, c[0x0][0x230] ;  /* 0x00008c00ff9c7b82 */ /* 0x000f620000000800 */
[----:B------:R-:W-:Y:S01]  /*5b90*/  ISETP.GE.U32.AND P4, PT, R28, 0x7fffff47, PT ;  /* 0x7fffff471c00780c */ /* 0x000fe20003f86070 */
[----:B-1----:R-:W-:Y:S01]  /*5ba0*/  VIADD R20, R30, 0xffffff85 ;  /* 0xffffff851e147836 */ /* 0x002fe20000000000 */
[----:B------:R-:W-:Y:S05]  /*5bb0*/  LDGSTS.E [R219+0x8008], desc[UR16][R112.64], !P5 ;  /* 0x0800800070db7fae */ /* 0x000fea000e921850 */
[----:B----4-:R-:W1:Y:S01]  /*5bc0*/  LDC R26, c[0x0][0x230] ;  /* 0x00008c00ff1a7b82 */ /* 0x010e620000000800 */
[----:B------:R-:W-:Y:S01]  /*5bd0*/  IMAD.WIDE R114, R19, 0x4, R114 ;  /* 0x0000000413727825 */ /* 0x000fe200078e0272 */
[----:B------:R-:W-:-:S03]  /*5be0*/  ISETP.GE.U32.AND P5, PT, R20, 0x7fffff46, PT ;  /* 0x7fffff461400780c */ /* 0x000fc60003fa6070 */
[----:B--2---:R-:W-:Y:S01]  /*5bf0*/  VIADD R23, R32, 0xffffffa3 ;  /* 0xffffffa320177836 */ /* 0x004fe20000000000 */
[----:B------:R-:W-:Y:S02]  /*5c00*/  LDGSTS.E [R219+0x800c], desc[UR16][R114.64], !P6 ;  /* 0x0800c00072db7fae */ /* 0x000fe4000f121850 */
[----:B------:R-:W2:Y:S01]  /*5c10*/  LDC R28, c[0x0][0x230] ;  /* 0x00008c00ff1c7b82 */ /* 0x000ea20000000800 */
[----:B---3--:R-:W-:Y:S01]  /*5c20*/  VIADD R22, R31, 0xffffff84 ;  /* 0xffffff841f167836 */ /* 0x008fe20000000000 */
[----:B------:R-:W-:Y:S01]  /*5c30*/  ISETP.GE.U32.AND P1, PT, R23, 0x7fffff64, PT ;  /* 0x7fffff641700780c */ /* 0x000fe20003f26070 */
[----:B------:R-:W-:-:S05]  /*5c40*/  IMAD.WIDE R124, R19, 0x4, R124 ;  /* 0x00000004137c7825 */ /* 0x000fca00078e027c */
[----:B------:R-:W3:Y:S01]  /*5c50*/  LDC R27, c[0x0][0x230] ;  /* 0x00008c00ff1b7b82 */ /* 0x000ee20000000800 */
[----:B------:R-:W-:Y:S01]  /*5c60*/  VIADD R20, R33, 0xffffffa2 ;  /* 0xffffffa221147836 */ /* 0x000fe20000000000 */
[----:B------:R-:W-:Y:S01]  /*5c70*/  ISETP.GE.U32.AND P6, PT, R22, 0x7fffff45, PT ;  /* 0x7fffff451600780c */ /* 0x000fe20003fc6070 */
[C---:B------:R-:W-:Y:S01]  /*5c80*/  IMAD.WIDE R126, R19.reuse, 0x4, R126 ;  /* 0x00000004137e7825 */ /* 0x040fe200078e027e */
[----:B------:R-:W-:Y:S04]  /*5c90*/  LDGSTS.E [R219+0xc000], desc[UR16][R124.64], !P3 ;  /* 0x0c0000007cdb7fae */ /* 0x000fe8000d921850 */
[----:B------:R-:W4:Y:S01]  /*5ca0*/  LDC R23, c[0x0][0x230] ;  /* 0x00008c00ff177b82 */ /* 0x000f220000000800 */
[----:B------:R-:W-:Y:S01]  /*5cb0*/  IMAD.WIDE R128, R19, 0x4, R128 ;  /* 0x0000000413807825 */ /* 0x000fe200078e0280 */
[----:B------:R-:W-:Y:S01]  /*5cc0*/  ISETP.GE.U32.AND P3, PT, R20, 0x7fffff63, PT ;  /* 0x7fffff631400780c */ /* 0x000fe20003f66070 */
[----:B------:R-:W-:Y:S02]  /*5cd0*/  LDGSTS.E [R219+0xc004], desc[UR16][R126.64], !P4 ;  /* 0x0c0040007edb7fae */ /* 0x000fe4000e121850 */
[----:B------:R-:W-:-:S02]  /*5ce0*/  VIADD R20, R34, 0xffffffa1 ;  /* 0xffffffa122147836 */ /* 0x000fc40000000000 */
[C---:B------:R-:W-:Y:S01]  /*5cf0*/  IMAD.WIDE R130, R19.reuse, 0x4, R130 ;  /* 0x0000000413827825 */ /* 0x040fe200078e0282 */
[----:B------:R-:W-:Y:S02]  /*5d00*/  LDGSTS.E [R219+0xc008], desc[UR16][R128.64], !P5 ;  /* 0x0c00800080db7fae */ /* 0x000fe4000e921850 */
[----:B------:R-:W-:Y:S01]  /*5d10*/  ISETP.GE.U32.AND P5, PT, R20, 0x7fffff62, PT ;  /* 0x7fffff621400780c */ /* 0x000fe20003fa6070 */
[----:B------:R-:W-:Y:S01]  /*5d20*/  IMAD.WIDE R116, R19, 0x4, R116 ;  /* 0x0000000413747825 */ /* 0x000fe200078e0274 */
[----:B------:R-:W-:Y:S03]  /*5d30*/  LDGSTS.E [R219+0xc00c], desc[UR16][R130.64], !P6 ;  /* 0x0c00c00082db7fae */ /* 0x000fe6000f121850 */
[----:B-1----:R-:W-:Y:S01]  /*5d40*/  VIADD R20, R26, 0xffffffa0 ;  /* 0xffffffa01a147836 */ /* 0x002fe20000000000 */
[----:B------:R-:W-:Y:S04]  /*5d50*/  LDGSTS.E [R21+0x8000], desc[UR16][R116.64], !P1 ;  /* 0x0800000074157fae */ /* 0x000fe8000c921850 */
[----:B------:R-:W-:Y:S01]  /*5d60*/  ISETP.GE.U32.AND P1, PT, R20, 0x7fffff61, PT ;  /* 0x7fffff611400780c */ /* 0x000fe20003f26070 */
[----:B--2---:R-:W-:-:S02]  /*5d70*/  VIADD R20, R28, 0xffffff82 ;  /* 0xffffff821c147836 */ /* 0x004fc40000000000 */
[----:B------:R-:W-:-:S03]  /*5d80*/  IMAD.WIDE R118, R19, 0x4, R118 ;  /* 0x0000000413767825 */ /* 0x000fc600078e0276 */
[----:B------:R-:W-:Y:S01]  /*5d90*/  ISETP.GE.U32.AND P4, PT, R20, 0x7fffff43, PT ;  /* 0x7fffff431400780c */ /* 0x000fe20003f86070 */
[----:B---3--:R-:W-:Y:S01]  /*5da0*/  VIADD R22, R27, 0xffffff83 ;  /* 0xffffff831b167836 */ /* 0x008fe20000000000 */
[----:B------:R-:W-:Y:S01]  /*5db0*/  LDGSTS.E [R21+0x8004], desc[UR16][R118.64], !P3 ;  /* 0x0800400076157fae */ /* 0x000fe2000d921850 */
[----:B------:R-:W-:-:S04]  /*5dc0*/  IMAD.WIDE R120, R19, 0x4, R120 ;  /* 0x0000000413787825 */ /* 0x000fc800078e0278 */
[----:B----4-:R-:W-:Y:S02]  /*5dd0*/  VIADD R20, R23, 0xffffff81 ;  /* 0xffffff8117147836 */ /* 0x010fe40000000000 */
[----:B-----5:R-:W-:Y:S01]  /*5de0*/  VIADD R156, R156, 0xffffff80 ;  /* 0xffffff809c9c7836 */ /* 0x020fe20000000000 */
[----:B------:R-:W-:Y:S01]  /*5df0*/  ISETP.GE.U32.AND P3, PT, R22, 0x7fffff44, PT ;  /* 0x7fffff441600780c */ /* 0x000fe20003f66070 */
[----:B------:R-:W-:Y:S01]  /*5e00*/  LDGSTS.E [R21+0x8008], desc[UR16][R120.64], !P5 ;  /* 0x0800800078157fae */ /* 0x000fe2000e921850 */
[----:B------:R-:W-:Y:S02]  /*5e10*/  ISETP.GE.U32.AND P5, PT, R20, 0x7fffff42, PT ;  /* 0x7fffff421400780c */ /* 0x000fe40003fa6070 */
[----:B------:R-:W-:Y:S01]  /*5e20*/  ISETP.GE.U32.AND P6, PT, R156, 0x7fffff41, PT ;  /* 0x7fffff419c00780c */ /* 0x000fe20003fc6070 */
[----:B------:R-:W-:-:S04]  /*5e30*/  IMAD.WIDE R122, R19, 0x4, R122 ;  /* 0x00000004137a7825 */ /* 0x000fc800078e027a */
[C---:B------:R-:W-:Y:S01]  /*5e40*/  IMAD.WIDE R138, R19.reuse, 0x4, R138 ;  /* 0x00000004138a7825 */ /* 0x040fe200078e028a */
[----:B------:R-:W-:Y:S03]  /*5e50*/  LDGSTS.E [R21+0x800c], desc[UR16][R122.64], !P1 ;  /* 0x0800c0007a157fae */ /* 0x000fe6000c921850 */
[----:B------:R-:W-:Y:S01]  /*5e60*/  IMAD.WIDE R132, R19, 0x4, R132 ;  /* 0x0000000413847825 */ /* 0x000fe200078e0284 */
[----:B------:R-:W-:Y:S03]  /*5e70*/  LDGSTS.E [R21+0xc000], desc[UR16][R138.64], !P3 ;  /* 0x0c0000008a157fae */ /* 0x000fe6000d921850 */
[----:B------:R-:W-:Y:S01]  /*5e80*/  IMAD.SHL.U32 R235, R235, 0x40, RZ ;  /* 0x00000040ebeb7824 */ /* 0x000fe200078e00ff */
[----:B------:R-:W-:Y:S01]  /*5e90*/  LDGSTS.E [R21+0xc004], desc[UR16][R132.64], !P4 ;  /* 0x0c00400084157fae */ /* 0x000fe2000e121850 */
[----:B------:R-:W-:-:S04]  /*5ea0*/  IMAD.WIDE R134, R19, 0x4, R134 ;  /* 0x0000000413867825 */ /* 0x000fc800078e0286 */
[----:B------:R-:W-:Y:S01]  /*5eb0*/  IMAD.WIDE R136, R19, 0x4, R136 ;  /* 0x0000000413887825 */ /* 0x000fe200078e0288 */
[----:B------:R-:W-:Y:S03]  /*5ec0*/  LDGSTS.E [R21+0xc008], desc[UR16][R134.64], !P5 ;  /* 0x0c00800086157fae */ /* 0x000fe6000e921850 */
[C---:B------:R-:W-:Y:S01]  /*5ed0*/  IMAD.WIDE R140, R235.reuse, 0x4, R140 ;  /* 0x00000004eb8c7825 */ /* 0x040fe200078e028c */
[----:B------:R-:W-:Y:S03]  /*5ee0*/  LDGSTS.E [R21+0xc00c], desc[UR16][R136.64], !P6 ;  /* 0x0c00c00088157fae */ /* 0x000fe6000f121850 */
[C---:B------:R-:W-:Y:S01]  /*5ef0*/  IMAD.WIDE R142, R235.reuse, 0x4, R142 ;  /* 0x00000004eb8e7825 */ /* 0x040fe200078e028e */
[----:B------:R-:W0:Y:S03]  /*5f00*/  LDGDEPBAR ;  /* 0x00000000000079af */ /* 0x000e260000000000 */
[C---:B------:R-:W-:Y:S01]  /*5f10*/  IMAD.WIDE R144, R235.reuse, 0x4, R144 ;  /* 0x00000004eb907825 */ /* 0x040fe200078e0290 */
[----:B------:R-:W-:Y:S03]  /*5f20*/  LDGSTS.E [R25+0x1c000], desc[UR16][R140.64], P2 ;  /* 0x1c0000008c197fae */ /* 0x000fe60009121850 */
        /* <DEDUP_REMOVED lines=56> */
[----:B------:R-:W-:Y:S01]  /*62b0*/  IMAD.WIDE R216, R235, 0x4, R216 ;  /* 0x00000004ebd87825 */ /* 0x000fe200078e02d8 */
[----:B------:R-:W-:Y:S04]  /*62c0*/  LDGSTS.E [R24+0x1d700], desc[UR16][R212.64], P2 ;  /* 0x1d700000d4187fae */ /* 0x000fe80009121850 */
[----:B------:R-:W-:Y:S04]  /*62d0*/  LDGSTS.E [R24+0x1db00], desc[UR16][R214.64], P2 ;  /* 0x1db00000d6187fae */ /* 0x000fe80009121850 */
[----:B------:R1:W-:Y:S01]  /*62e0*/  LDGSTS.E [R24+0x1df00], desc[UR16][R216.64], P2 ;  /* 0x1df00000d8187fae */ /* 0x0003e20009121850 */
[----:B------:R-:W-:Y:S01]  /*62f0*/  ISETP.GE.AND P2, PT, R227, 0x40, PT ;  /* 0x00000040e300780c */ /* 0x000fe20003f46270 */
[----:B------:R-:W-:-:S02]  /*6300*/  VIADD R20, R0, 0x1 ;  /* 0x0000000100147836 */ /* 0x000fc40000000000 */
[----:B------:R-:W0:Y:S01]  /*6310*/  LDGDEPBAR ;  /* 0x00000000000079af */ /* 0x000e220000000000 */
[----:B------:R-:W-:Y:S02]  /*6320*/  CS2R R56, SRZ ;  /* 0x0000000000387805 */ /* 0x000fe4000001ff00 */
[----:B------:R-:W-:Y:S02]  /*6330*/  CS2R R58, SRZ ;  /* 0x00000000003a7805 */ /* 0x000fe4000001ff00 */
[----:B------:R-:W-:Y:S02]  /*6340*/  ISETP.LT.AND P1, PT, R20, R157, !P0 ;  /* 0x0000009d1400720c */ /* 0x000fe40004721270 */
[----:B------:R-:W-:Y:S02]  /*6350*/  CS2R R60, SRZ ;  /* 0x00000000003c7805 */ /* 0x000fe4000001ff00 */
[----:B------:R-:W-:Y:S02]  /*6360*/  CS2R R62, SRZ ;  /* 0x00000000003e7805 */ /* 0x000fe4000001ff00 */
[----:B------:R-:W-:-:S02]  /*6370*/  CS2R R64, SRZ ;  /* 0x0000000000407805 */ /* 0x000fc4000001ff00 */
[----:B------:R-:W-:Y:S02]  /*6380*/  CS2R R66, SRZ ;  /* 0x0000000000427805 */ /* 0x000fe4000001ff00 */
[----:B------:R-:W-:Y:S02]  /*6390*/  CS2R R68, SRZ ;  /* 0x0000000000447805 */ /* 0x000fe4000001ff00 */
[----:B------:R-:W-:Y:S02]  /*63a0*/  CS2R R70, SRZ ;  /* 0x0000000000467805 */ /* 0x000fe4000001ff00 */
        /* <DEDUP_REMOVED lines=8> */
[----:B-1----:R-:W-:-:S02]  /*6430*/  CS2R R24, SRZ ;  /* 0x0000000000187805 */ /* 0x002fc4000001ff00 */
        /* <DEDUP_REMOVED lines=14> */
[----:B------:R-:W-:Y:S01]  /*6520*/  CS2R R54, SRZ ;  /* 0x0000000000367805 */ /* 0x000fe2000001ff00 */
[----:B------:R-:W-:Y:S06]  /*6530*/  @!P2 BRA `(.L_x_0) ;  /* 0x00000048001ca947 */ /* 0x000fec0003800000 */
[----:B------:R-:W2:Y:S04]  /*6540*/  LDL.LU R229, [R1+0xc4] ;  /* 0x0000c40001e57983 */ /* 0x000ea80000300800 */
[----:B------:R-:W3:Y:S04]  /*6550*/  LDL.LU R103, [R1+0x50] ;  /* 0x0000500001677983 */ /* 0x000ee80000300800 */
[----:B------:R-:W4:Y:S04]  /*6560*/  LDL.LU R222, [R1+0x54] ;  /* 0x0000540001de7983 */ /* 0x000f280000300800 */
[----:B------:R-:W4:Y:S01]  /*6570*/  LDL.LU R223, [R1+0x58] ;  /* 0x0000580001df7983 */ /* 0x000f220000300800 */
[----:B------:R-:W-:Y:S01]  /*6580*/  IMAD.SHL.U32 R30, R235, 0x8, RZ ;  /* 0x00000008eb1e7824 */ /* 0x000fe200078e00ff */
[----:B------:R-:W-:-:S02]  /*6590*/  SHF.R.S32.HI R24, RZ, 0x1f, R235 ;  /* 0x0000001fff187819 */ /* 0x000fc400000114eb */
[----:B------:R-:W-:Y:S04]  /*65a0*/  STL [R1+0xdc], R157 ;  /* 0x0000dc9d01007387 */ /* 0x000fe80000100800 */
[----:B------:R-:W-:Y:S04]  /*65b0*/  STL [R1+0xd8], R18 ;  /* 0x0000d81201007387 */ /* 0x000fe80000100800 */
[----:B------:R-:W-:Y:S04]  /*65c0*/  STL [R1+0xd4], R3 ;  /* 0x0000d40301007387 */ /* 0x000fe80000100800 */
[----:B------:R-:W-:Y:S04]  /*65d0*/  STL [R1+0xd0], R2 ;  /* 0x0000d00201007387 */ /* 0x000fe80000100800 */
[----:B------:R-:W-:Y:S04]  /*65e0*/  STL [R1+0xcc], R0 ;  /* 0x0000cc0001007387 */ /* 0x000fe80000100800 */
[----:B------:R-:W4:Y:S04]  /*65f0*/  LDL.LU R224, [R1+0x5c] ;  /* 0x00005c0001e07983 */ /* 0x000f280000300800 */
[----:B------:R-:W4:Y:S01]  /*6600*/  LDL.LU R228, [R1+0x60] ;  /* 0x0000600001e47983 */ /* 0x000f220000300800 */
[----:B--2---:R-:W-:-:S04]  /*6610*/  SHF.R.S32.HI R25, RZ, 0x1f, R229 ;  /* 0x0000001fff197819 */ /* 0x004fc800000114e5 */
[----:B------:R-:W-:Y:S02]  /*6620*/  SHF.L.U64.HI R25, R229, 0x2, R25 ;  /* 0x00000002e5197819 */ /* 0x000fe40000010219 */
[----:B------:R-:W2:Y:S01]  /*6630*/  LDL.LU R229, [R1+0x64] ;  /* 0x0000640001e57983 */ /* 0x000ea20000300800 */
[----:B------:R-:W-:Y:S02]  /*6640*/  SHF.R.S32.HI R21, RZ, 0x1f, R234 ;  /* 0x0000001fff157819 */ /* 0x000fe400000114ea */
[----:B------:R-:W-:Y:S01]  /*6650*/  SHF.R.S32.HI R23, RZ, 0x1f, R230 ;  /* 0x0000001fff177819 */ /* 0x000fe200000114e6 */
[----:B------:R-:W2:Y:S01]  /*6660*/  LDL.LU R111, [R1+0x68] ;  /* 0x00006800016f7983 */ /* 0x000ea20000300800 */
[----:B------:R-:W-:Y:S02]  /*6670*/  SHF.R.S32.HI R154, RZ, 0x1f, R227 ;  /* 0x0000001fff9a7819 */ /* 0x000fe400000114e3 */
[----:B------:R-:W-:Y:S01]  /*6680*/  SHF.R.S32.HI R22, RZ, 0x1f, R231 ;  /* 0x0000001fff167819 */ /* 0x000fe200000114e7 */
[----:B------:R-:W2:Y:S01]  /*6690*/  LDL.LU R109, [R1+0x6c] ;  /* 0x00006c00016d7983 */ /* 0x000ea20000300800 */
[----:B------:R-:W-:-:S02]  /*66a0*/  SHF.L.U64.HI R148, R235, 0x3, R24 ;  /* 0x00000003eb947819 */ /* 0x000fc40000010218 */
[C---:B------:R-:W-:Y:S01]  /*66b0*/  LEA R153, P2, R231.reuse, R30, 0x2 ;  /* 0x0000001ee7997211 */ /* 0x040fe200078410ff */
[----:B------:R-:W2:Y:S01]  /*66c0*/  LDL.LU R107, [R1+0x70] ;  /* 0x00007000016b7983 */ /* 0x000ea20000300800 */
[----:B------:R-:W-:Y:S02]  /*66d0*/  SHF.L.U64.HI R234, R234, 0x2, R21 ;  /* 0x00000002eaea7819 */ /* 0x000fe40000010215 */
[----:B------:R-:W-:Y:S01]  /*66e0*/  SHF.L.U64.HI R20, R230, 0x2, R23 ;  /* 0x00000002e6147819 */ /* 0x000fe20000010217 */
[----:B------:R-:W2:Y:S01]  /*66f0*/  LDL R105, [R1+0x4c] ;  /* 0x00004c0001697983 */ /* 0x000ea20000100800 */
[----:B------:R-:W-:Y:S02]  /*6700*/  LEA.HI R154, R154, R227, RZ, 0x6 ;  /* 0x000000e39a9a7211 */ /* 0x000fe400078f30ff */
[----:B------:R-:W-:Y:S01]  /*6710*/  LEA.HI.X R92, R231, R148, R22, 0x2, P2 ;  /* 0x00000094e75c7211 */ /* 0x000fe200010f1416 */
[----:B------:R-:W-:Y:S01]  /*6720*/  STL [R1+0xe0], R234 ;  /* 0x0000e0ea01007387 */ /* 0x000fe20000100800 */
[----:B---3--:R-:W-:-:S02]  /*6730*/  SHF.R.S32.HI R26, RZ, 0x1f, R103 ;  /* 0x0000001fff1a7819 */ /* 0x008fc40000011467 */
[-C--:B------:R-:W-:Y:S01]  /*6740*/  LEA R28, P2, R103, R30.reuse, 0x2 ;  /* 0x0000001e671c7211 */ /* 0x080fe200078410ff */
[----:B------:R-:W-:Y:S01]  /*6750*/  STL [R1+0xe4], R20 ;  /* 0x0000e41401007387 */ /* 0x000fe20000100800 */
[----:B----4-:R-:W-:Y:S02]  /*6760*/  SHF.R.S32.HI R23, RZ, 0x1f, R222 ;  /* 0x0000001fff177819 */ /* 0x010fe400000114de */
[----:B------:R-:W-:Y:S01]  /*6770*/  SHF.R.S32.HI R22, RZ, 0x1f, R223 ;  /* 0x0000001fff167819 */ /* 0x000fe200000114df */
[----:B------:R1:W-:Y:S01]  /*6780*/  STL [R1+0xe8], R154 ;  /* 0x0000e89a01007387 */ /* 0x0003e20000100800 */
[----:B------:R-:W-:Y:S02]  /*6790*/  SHF.R.S32.HI R21, RZ, 0x1f, R232 ;  /* 0x0000001fff157819 */ /* 0x000fe400000114e8 */
[-C--:B------:R-:W-:Y:S01]  /*67a0*/  LEA R27, P3, R222, R30.reuse, 0x2 ;  /* 0x0000001ede1b7211 */ /* 0x080fe200078610ff */
[----:B------:R-:W3:Y:S01]  /*67b0*/  LDL.LU R220, [R1+0x74] ;  /* 0x0000740001dc7983 */ /* 0x000ee20000300800 */
[----:B------:R-:W-:-:S02]  /*67c0*/  LEA R88, P4, R223, R30, 0x2 ;  /* 0x0000001edf587211 */ /* 0x000fc400078810ff */
[----:B------:R-:W-:Y:S01]  /*67d0*/  LEA R90, P5, R232, R30, 0x2 ;  /* 0x0000001ee85a7211 */ /* 0x000fe200078a10ff */
[----:B------:R-:W4:Y:S01]  /*67e0*/  LDL.LU R221, [R1+0x78] ;  /* 0x0000780001dd7983 */ /* 0x000f220000300800 */
[----:B------:R-:W-:Y:S02]  /*67f0*/  LEA.HI.X R94, R103, R148, R26, 0x2, P2 ;  /* 0x00000094675e7211 */ /* 0x000fe400010f141a */
[----:B------:R-:W-:Y:S02]  /*6800*/  SHF.R.S32.HI R26, RZ, 0x1f, R224 ;  /* 0x0000001fff1a7819 */ /* 0x000fe400000114e0 */
[----:B------:R-:W-:Y:S02]  /*6810*/  LEA R89, P2, R224, R30, 0x2 ;  /* 0x0000001ee0597211 */ /* 0x000fe400078410ff */
[-C--:B------:R-:W-:Y:S02]  /*6820*/  LEA.HI.X R96, R222, R148.reuse, R23, 0x2, P3 ;  /* 0x00000094de607211 */ /* 0x080fe400018f1417 */
[-C--:B------:R-:W-:Y:S01]  /*6830*/  LEA.HI.X R98, R223, R148.reuse, R22, 0x2, P4 ;  /* 0x00000094df627211 */ /* 0x080fe200020f1416 */
[----:B------:R-:W4:Y:S01]  /*6840*/  LDL.LU R222, [R1+0x7c] ;  /* 0x00007c0001de7983 */ /* 0x000f220000300800 */
[----:B------:R-:W-:-:S02]  /*6850*/  LEA.HI.X R100, R232, R148, R21, 0x2, P5 ;  /* 0x00000094e8647211 */ /* 0x000fc400028f1415 */
[----:B------:R-:W-:Y:S01]  /*6860*/  LEA.HI.X R102, R224, R148, R26, 0x2, P2 ;  /* 0x00000094e0667211 */ /* 0x000fe200010f141a */
[----:B------:R-:W4:Y:S01]  /*6870*/  LDL.LU R223, [R1+0x80] ;  /* 0x0000800001df7983 */ /* 0x000f220000300800 */
[----:B------:R-:W-:Y:S02]  /*6880*/  SHF.R.S32.HI R23, RZ, 0x1f, R228 ;  /* 0x0000001fff177819 */ /* 0x000fe400000114e4 */
[C---:B------:R-:W-:Y:S01]  /*6890*/  LEA R91, P3, R228.reuse, R30, 0x2 ;  /* 0x0000001ee45b7211 */ /* 0x040fe200078610ff */
[----:B------:R-:W4:Y:S03]  /*68a0*/  LDL.LU R224, [R1+0x84] ;  /* 0x0000840001e07983 */ /* 0x000f260000300800 */
[----:B------:R-:W-:Y:S02]  /*68b0*/  LEA.HI.X R104, R228, R148, R23, 0x2, P3 ;  /* 0x00000094e4687211 */ /* 0x000fe400018f1417 */
[----:B--2---:R-:W-:-:S02]  /*68c0*/  SHF.R.S32.HI R21, RZ, 0x1f, R229 ;  /* 0x0000001fff157819 */ /* 0x004fc400000114e5 */
[----:B------:R-:W-:-:S04]  /*68d0*/  LEA R93, P4, R229, R30, 0x2 ;  /* 0x0000001ee55d7211 */ /* 0x000fc800078810ff */
[----:B------:R-:W-:Y:S02]  /*68e0*/  LEA.HI.X R106, R229, R148, R21, 0x2, P4 ;  /* 0x00000094e56a7211 */ /* 0x000fe400020f1415 */
[----:B------:R-:W2:Y:S04]  /*68f0*/  LDL.LU R229, [R1+0x88] ;  /* 0x0000880001e57983 */ /* 0x000ea80000300800 */
[----:B------:R-:W2:Y:S04]  /*6900*/  LDL.LU R125, [R1+0x8c] ;  /* 0x00008c00017d7983 */ /* 0x000ea80000300800 */
[----:B------:R-:W2:Y:S01]  /*6910*/  LDL.LU R228, [R1+0x90] ;  /* 0x0000900001e47983 */ /* 0x000ea20000300800 */
[----:B------:R-:W-:-:S02]  /*6920*/  SHF.R.S32.HI R22, RZ, 0x1f, R233 ;  /* 0x0000001fff167819 */ /* 0x000fc400000114e9 */
[C---:B------:R-:W-:Y:S01]  /*6930*/  LEA R95, P5, R233.reuse, R30, 0x2 ;  /* 0x0000001ee95f7211 */ /* 0x040fe200078a10ff */
[----:B------:R-:W2:Y:S01]  /*6940*/  LDL.LU R139, [R1+0x94] ;  /* 0x00009400018b7983 */ /* 0x000ea20000300800 */
[----:B------:R-:W-:Y:S02]  /*6950*/  SHF.R.S32.HI R26, RZ, 0x1f, R111 ;  /* 0x0000001fff1a7819 */ /* 0x000fe4000001146f */
[----:B------:R-:W-:Y:S01]  /*6960*/  LEA.HI.X R108, R233, R148, R22, 0x2, P5 ;  /* 0x00000094e96c7211 */ /* 0x000fe200028f1416 */
[----:B------:R-:W2:Y:S01]  /*6970*/  LDL.LU R219, [R1+0x98] ;  /* 0x0000980001db7983 */ /* 0x000ea20000300800 */
[----:B------:R-:W-:Y:S02]  /*6980*/  SHF.R.S32.HI R21, RZ, 0x1f, R105 ;  /* 0x0000001fff157819 */ /* 0x000fe40000011469 */
[-C--:B------:R-:W-:Y:S01]  /*6990*/  LEA R97, P2, R111, R30.reuse, 0x2 ;  /* 0x0000001e6f617211 */ /* 0x080fe200078410ff */
[----:B------:R-:W2:Y:S01]  /*69a0*/  LDL.LU R131, [R1+0x9c] ;  /* 0x00009c0001837983 */ /* 0x000ea20000300800 */
[----:B------:R-:W-:-:S02]  /*69b0*/  LEA R103, P5, R105, R30, 0x2 ;  /* 0x0000001e69677211 */ /* 0x000fc400078a10ff */
[----:B------:R-:W-:Y:S01]  /*69c0*/  SHF.R.S32.HI R23, RZ, 0x1f, R109 ;  /* 0x0000001fff177819 */ /* 0x000fe2000001146d */
[----:B------:R-:W2:Y:S01]  /*69d0*/  LDL.LU R129, [R1+0xa0] ;  /* 0x0000a00001817983 */ /* 0x000ea20000300800 */
[----:B------:R-:W-:Y:S02]  /*69e0*/  SHF.R.S32.HI R22, RZ, 0x1f, R107 ;  /* 0x0000001fff167819 */ /* 0x000fe4000001146b */
[-C--:B------:R-:W-:Y:S01]  /*69f0*/  LEA R99, P3, R109, R30.reuse, 0x2 ;  /* 0x0000001e6d637211 */ /* 0x080fe200078610ff */
[----:B------:R-:W2:Y:S01]  /*6a00*/  LDL.LU R218, [R1+0xa4] ;  /* 0x0000a40001da7983 */ /* 0x000ea20000300800 */
[----:B------:R-:W-:Y:S02]  /*6a10*/  LEA R101, P4, R107, R30, 0x2 ;  /* 0x0000001e6b657211 */ /* 0x000fe400078810ff */
[-C--:B------:R-:W-:Y:S02]  /*6a20*/  LEA.HI.X R110, R111, R148.reuse, R26, 0x2, P2 ;  /* 0x000000946f6e7211 */ /* 0x080fe400010f141a */
[----:B------:R-:W-:-:S02]  /*6a30*/  LEA.HI.X R116, R105, R148, R21, 0x2, P5 ;  /* 0x0000009469747211 */ /* 0x000fc400028f1415 */
[-C--:B------:R-:W-:Y:S02]  /*6a40*/  LEA.HI.X R112, R109, R148.reuse, R23, 0x2, P3 ;  /* 0x000000946d707211 */ /* 0x080fe400018f1417 */
[----:B------:R-:W-:Y:S02]  /*6a50*/  LEA.HI.X R114, R107, R148, R22, 0x2, P4 ;  /* 0x000000946b727211 */ /* 0x000fe400020f1416 */
[----:B---3--:R-:W-:Y:S02]  /*6a60*/  SHF.R.S32.HI R26, RZ, 0x1f, R220 ;  /* 0x0000001fff1a7819 */ /* 0x008fe400000114dc */
[-C--:B------:R-:W-:Y:S02]  /*6a70*/  LEA R105, P2, R220, R30.reuse, 0x2 ;  /* 0x0000001edc697211 */ /* 0x080fe400078410ff */
[----:B----4-:R-:W-:Y:S02]  /*6a80*/  SHF.R.S32.HI R23, RZ, 0x1f, R221 ;  /* 0x0000001fff177819 */ /* 0x010fe400000114dd */
[----:B------:R-:W-:-:S02]  /*6a90*/  LEA R107, P3, R221, R30, 0x2 ;  /* 0x0000001edd6b7211 */ /* 0x000fc400078610ff */
[----:B------:R-:W-:Y:S02]  /*6aa0*/  SHF.R.S32.HI R22, RZ, 0x1f, R222 ;  /* 0x0000001fff167819 */ /* 0x000fe400000114de */
[----:B------:R-:W-:Y:S02]  /*6ab0*/  LEA R109, P4, R222, R30, 0x2 ;  /* 0x0000001ede6d7211 */ /* 0x000fe400078810ff */
[----:B------:R-:W-:Y:S02]  /*6ac0*/  LEA.HI.X R118, R220, R148, R26, 0x2, P2 ;  /* 0x00000094dc767211 */ /* 0x000fe400010f141a */
[----:B------:R-:W-:Y:S01]  /*6ad0*/  SHF.R.S32.HI R21, RZ, 0x1f, R223 ;  /* 0x0000001fff157819 */ /* 0x000fe200000114df */
[----:B------:R-:W3:Y:S01]  /*6ae0*/  LDL.LU R220, [R1+0xa8] ;  /* 0x0000a80001dc7983 */ /* 0x000ee20000300800 */
[----:B------:R-:W-:Y:S02]  /*6af0*/  LEA R111, P5, R223, R30, 0x2 ;  /* 0x0000001edf6f7211 */ /* 0x000fe400078a10ff */
[----:B------:R-:W-:-:S02]  /*6b00*/  LEA.HI.X R120, R221, R148, R23, 0x2, P3 ;  /* 0x00000094dd787211 */ /* 0x000fc400018f1417 */
[----:B------:R-:W4:Y:S01]  /*6b10*/  LDL.LU R221, [R1+0xac] ;  /* 0x0000ac0001dd7983 */ /* 0x000f220000300800 */
[----:B------:R-:W-:Y:S02]  /*6b20*/  SHF.R.S32.HI R26, RZ, 0x1f, R224 ;  /* 0x0000001fff1a7819 */ /* 0x000fe400000114e0 */
[----:B------:R-:W-:Y:S02]  /*6b30*/  LEA R113, P2, R224, R30, 0x2 ;  /* 0x0000001ee0717211 */ /* 0x000fe400078410ff */
[-C--:B------:R-:W-:Y:S02]  /*6b40*/  LEA.HI.X R122, R222, R148.reuse, R22, 0x2, P4 ;  /* 0x00000094de7a7211 */ /* 0x080fe400020f1416 */
[-C--:B------:R-:W-:Y:S01]  /*6b50*/  LEA.HI.X R124, R223, R148.reuse, R21, 0x2, P5 ;  /* 0x00000094df7c7211 */ /* 0x080fe200028f1415 */
[----:B------:R-:W4:Y:S01]  /*6b60*/  LDL.LU R222, [R1+0xb0] ;  /* 0x0000b00001de7983 */ /* 0x000f220000300800 */
[----:B------:R-:W-:-:S03]  /*6b70*/  LEA.HI.X R126, R224, R148, R26, 0x2, P2 ;  /* 0x00000094e07e7211 */ /* 0x000fc600010f141a */
[----:B------:R-:W4:Y:S04]  /*6b80*/  LDL.LU R223, [R1+0xb4] ;  /* 0x0000b40001df7983 */ /* 0x000f280000300800 */
[----:B------:R-:W4:Y:S01]  /*6b90*/  LDL.LU R224, [R1+0xb8] ;  /* 0x0000b80001e07983 */ /* 0x000f220000300800 */
[----:B--2---:R-:W-:Y:S02]  /*6ba0*/  SHF.R.S32.HI R23, RZ, 0x1f, R229 ;  /* 0x0000001fff177819 */ /* 0x004fe400000114e5 */
[-C--:B------:R-:W-:Y:S02]  /*6bb0*/  LEA R115, P3, R229, R30.reuse, 0x2 ;  /* 0x0000001ee5737211 */ /* 0x080fe400078610ff */
[----:B------:R-:W-:Y:S02]  /*6bc0*/  SHF.R.S32.HI R21, RZ, 0x1f, R228 ;  /* 0x0000001fff157819 */ /* 0x000fe400000114e4 */
[----:B------:R-:W-:-:S02]  /*6bd0*/  LEA R119, P5, R228, R30, 0x2 ;  /* 0x0000001ee4777211 */ /* 0x000fc400078a10ff */
[-C--:B------:R-:W-:Y:S02]  /*6be0*/  LEA.HI.X R128, R229, R148.reuse, R23, 0x2, P3 ;  /* 0x00000094e5807211 */ /* 0x080fe400018f1417 */
[----:B------:R-:W2:Y:S01]  /*6bf0*/  LDL.LU R229, [R1+0xbc] ;  /* 0x0000bc0001e57983 */ /* 0x000ea20000300800 */
[----:B------:R-:W-:-:S03]  /*6c00*/  LEA.HI.X R132, R228, R148, R21, 0x2, P5 ;  /* 0x00000094e4847211 */ /* 0x000fc600028f1415 */
[----:B------:R-:W2:Y:S01]  /*6c10*/  LDL.LU R228, [R1+0xc8] ;  /* 0x0000c80001e47983 */ /* 0x000ea20000300800 */
[----:B------:R-:W-:Y:S02]  /*6c20*/  SHF.R.S32.HI R22, RZ, 0x1f, R125 ;  /* 0x0000001fff167819 */ /* 0x000fe4000001147d */
[C---:B------:R-:W-:Y:S01]  /*6c30*/  LEA R117, P4, R125.reuse, R30, 0x2 ;  /* 0x0000001e7d757211 */ /* 0x040fe200078810ff */
[----:B-1----:R-:W2:Y:S01]  /*6c40*/  LDL R154, [R1+0x20] ;  /* 0x00002000019a7983 */ /* 0x002ea20000100800 */
[----:B------:R-:W-:Y:S02]  /*6c50*/  SHF.R.S32.HI R23, RZ, 0x1f, R219 ;  /* 0x0000001fff177819 */ /* 0x000fe400000114db */
[----:B------:R-:W-:Y:S01]  /*6c60*/  LEA.HI.X R130, R125, R148, R22, 0x2, P4 ;  /* 0x000000947d827211 */ /* 0x000fe200020f1416 */
[----:B------:R-:W2:Y:S01]  /*6c70*/  LDL R20, [R1+0x24] ;  /* 0x0000240001147983 */ /* 0x000ea20000100800 */
[----:B------:R-:W-:Y:S02]  /*6c80*/  SHF.R.S32.HI R22, RZ, 0x1f, R131 ;  /* 0x0000001fff167819 */ /* 0x000fe40000011483 */
[-C--:B------:R-:W-:Y:S01]  /*6c90*/  LEA R123, P3, R219, R30.reuse, 0x2 ;  /* 0x0000001edb7b7211 */ /* 0x080fe200078610ff */
[----:B------:R-:W2:Y:S01]  /*6ca0*/  LDL R234, [R1+0x28] ;  /* 0x0000280001ea7983 */ /* 0x000ea20000100800 */
[----:B------:R-:W-:-:S02]  /*6cb0*/  LEA R125, P4, R131, R30, 0x2 ;  /* 0x0000001e837d7211 */ /* 0x000fc400078810ff */
[----:B------:R-:W-:Y:S01]  /*6cc0*/  SHF.R.S32.HI R26, RZ, 0x1f, R139 ;  /* 0x0000001fff1a7819 */ /* 0x000fe2000001148b */
[----:B------:R-:W2:Y:S01]  /*6cd0*/  LDL R157, [R1+0x2c] ;  /* 0x00002c00019d7983 */ /* 0x000ea20000100800 */
[----:B------:R-:W-:Y:S02]  /*6ce0*/  SHF.R.S32.HI R21, RZ, 0x1f, R129 ;  /* 0x0000001fff157819 */ /* 0x000fe40000011481 */
[-C--:B------:R-:W-:Y:S01]  /*6cf0*/  LEA R121, P2, R139, R30.reuse, 0x2 ;  /* 0x0000001e8b797211 */ /* 0x080fe200078410ff */
[----:B------:R-:W2:Y:S01]  /*6d00*/  LDL R18, [R1+0x30] ;  /* 0x0000300001127983 */ /* 0x000ea20000100800 */
[----:B------:R-:W-:Y:S02]  /*6d10*/  LEA R127, P5, R129, R30, 0x2 ;  /* 0x0000001e817f7211 */ /* 0x000fe400078a10ff */
[-C--:B------:R-:W-:Y:S01]  /*6d20*/  LEA.HI.X R136, R219, R148.reuse, R23, 0x2, P3 ;  /* 0x00000094db887211 */ /* 0x080fe200018f1417 */
[----:B------:R-:W2:Y:S01]  /*6d30*/  LDL R3, [R1+0x34] ;  /* 0x0000340001037983 */ /* 0x000ea20000100800 */
[----:B------:R-:W-:-:S02]  /*6d40*/  LEA.HI.X R138, R131, R148, R22, 0x2, P4 ;  /* 0x00000094838a7211 */ /* 0x000fc400020f1416 */
[-C--:B------:R-:W-:Y:S01]  /*6d50*/  LEA.HI.X R134, R139, R148.reuse, R26, 0x2, P2 ;  /* 0x000000948b867211 */ /* 0x080fe200010f141a */
[----:B------:R-:W2:Y:S01]  /*6d60*/  LDL R2, [R1+0x38] ;  /* 0x0000380001027983 */ /* 0x000ea20000100800 */
[----:B------:R-:W-:Y:S02]  /*6d70*/  LEA.HI.X R140, R129, R148, R21, 0x2, P5 ;  /* 0x00000094818c7211 */ /* 0x000fe400028f1415 */
[----:B------:R-:W-:Y:S01]  /*6d80*/  SHF.R.S32.HI R26, RZ, 0x1f, R218 ;  /* 0x0000001fff1a7819 */ /* 0x000fe200000114da */
[----:B------:R-:W2:Y:S01]  /*6d90*/  LDL R0, [R1+0x3c] ;  /* 0x00003c0001007983 */ /* 0x000ea20000100800 */
[----:B---3--:R-:W-:-:S03]  /*6da0*/  SHF.R.S32.HI R23, RZ, 0x1f, R220 ;  /* 0x0000001fff177819 */ /* 0x008fc600000114dc */
[----:B------:R-:W3:Y:S01]  /*6db0*/  LDL R158, [R1+0x44] ;  /* 0x00004400019e7983 */ /* 0x000ee20000100800 */
[-C--:B------:R-:W-:Y:S02]  /*6dc0*/  LEA R131, P3, R220, R30.reuse, 0x2 ;  /* 0x0000001edc837211 */ /* 0x080fe400078610ff */
[----:B----4-:R-:W-:Y:S01]  /*6dd0*/  SHF.R.S32.HI R22, RZ, 0x1f, R221 ;  /* 0x0000001fff167819 */ /* 0x010fe200000114dd */
[----:B------:R-:W4:Y:S01]  /*6de0*/  LDL R159, [R1+0x48] ;  /* 0x00004800019f7983 */ /* 0x000f220000100800 */
[CC--:B------:R-:W-:Y:S02]  /*6df0*/  LEA R133, P4, R221.reuse, R30.reuse, 0x2 ;  /* 0x0000001edd857211 */ /* 0x0c0fe400078810ff */
[----:B------:R-:W-:Y:S02]  /*6e00*/  LEA R129, P2, R218, R30, 0x2 ;  /* 0x0000001eda817211 */ /* 0x000fe400078410ff */
[-C--:B------:R-:W-:Y:S02]  /*6e10*/  LEA.HI.X R144, R220, R148.reuse, R23, 0x2, P3 ;  /* 0x00000094dc907211 */ /* 0x080fe400018f1417 */
[----:B------:R-:W-:-:S02]  /*6e20*/  LEA.HI.X R146, R221, R148, R22, 0x2, P4 ;  /* 0x00000094dd927211 */ /* 0x000fc400020f1416 */
[----:B------:R-:W-:Y:S02]  /*6e30*/  SHF.R.S32.HI R21, RZ, 0x1f, R222 ;  /* 0x0000001fff157819 */ /* 0x000fe400000114de */
[-C--:B------:R-:W-:Y:S02]  /*6e40*/  LEA R135, P5, R222, R30.reuse, 0x2 ;  /* 0x0000001ede877211 */ /* 0x080fe400078a10ff */
[----:B------:R-:W-:Y:S02]  /*6e50*/  SHF.R.S32.HI R22, RZ, 0x1f, R224 ;  /* 0x0000001fff167819 */ /* 0x000fe400000114e0 */
[----:B------:R-:W-:Y:S02]  /*6e60*/  LEA R139, P3, R224, R30, 0x2 ;  /* 0x0000001ee08b7211 */ /* 0x000fe400078610ff */
[----:B------:R-:W-:Y:S02]  /*6e70*/  LEA.HI.X R142, R218, R148, R26, 0x2, P2 ;  /* 0x00000094da8e7211 */ /* 0x000fe400010f141a */
[----:B------:R-:W-:-:S02]  /*6e80*/  SHF.R.S32.HI R23, RZ, 0x1f, R223 ;  /* 0x0000001fff177819 */ /* 0x000fc400000114df */
[----:B------:R-:W-:Y:S02]  /*6e90*/  LEA R137, P2, R223, R30, 0x2 ;  /* 0x0000001edf897211 */ /* 0x000fe400078410ff */
[-C--:B------:R-:W-:Y:S02]  /*6ea0*/  LEA.HI.X R147, R224, R148.reuse, R22, 0x2, P3 ;  /* 0x00000094e0937211 */ /* 0x080fe400018f1416 */
[-C--:B------:R-:W-:Y:S02]  /*6eb0*/  LEA.HI.X R26, R222, R148.reuse, R21, 0x2, P5 ;  /* 0x00000094de1a7211 */ /* 0x080fe400028f1415 */
[----:B------:R-:W-:Y:S02]  /*6ec0*/  IADD3 R153, P5, R153, UR4, RZ ;  /* 0x0000000499997c10 */ /* 0x000fe4000ffbe0ff */
[----:B------:R-:W-:Y:S02]  /*6ed0*/  LEA.HI.X R150, R223, R148, R23, 0x2, P2 ;  /* 0x00000094df967211 */ /* 0x000fe400010f1417 */
[----:B------:R-:W-:Y:S01]  /*6ee0*/  IADD3 R23, P6, R27, UR4, RZ ;  /* 0x000000041b177c10 */ /* 0x000fe2000ffde0ff */
[----:B------:R1:W-:Y:S01]  /*6ef0*/  STL [R1+0xec], R153 ;  /* 0x0000ec9901007387 */ /* 0x0003e20000100800 */
[----:B------:R-:W-:-:S02]  /*6f00*/  IADD3.X R92, R92, UR5, RZ, P5, !PT ;  /* 0x000000055c5c7c10 */ /* 0x000fc4000affe4ff */
[----:B------:R-:W-:Y:S01]  /*6f10*/  IADD3 R88, P5, R88, UR4, RZ ;  /* 0x0000000458587c10 */ /* 0x000fe2000ffbe0ff */
[----:B-1----:R-:W3:Y:S01]  /*6f20*/  LDL R153, [R1+0x1c] ;  /* 0x00001c0001997983 */ /* 0x002ee20000100800 */
[----:B--2---:R-:W-:Y:S02]  /*6f30*/  SHF.R.S32.HI R21, RZ, 0x1f, R229 ;  /* 0x0000001fff157819 */ /* 0x004fe400000114e5 */
[----:B------:R-:W-:Y:S02]  /*6f40*/  LEA R141, P4, R229, R30, 0x2 ;  /* 0x0000001ee58d7211 */ /* 0x000fe400078810ff */
[----:B------:R-:W-:Y:S02]  /*6f50*/  LEA R143, P3, R19, R228, 0x3 ;  /* 0x000000e4138f7211 */ /* 0x000fe400078618ff */
[----:B------:R-:W-:Y:S02]  /*6f60*/  LEA.HI.X R148, R229, R148, R21, 0x2, P4 ;  /* 0x00000094e5947211 */ /* 0x000fe400020f1415 */
[----:B------:R-:W-:-:S02]  /*6f70*/  IADD3 R143, P2, R143, UR6, RZ ;  /* 0x000000068f8f7c10 */ /* 0x000fc4000ff5e0ff */
[----:B------:R-:W-:-:S03]  /*6f80*/  IADD3 R21, P4, R28, UR4, RZ ;  /* 0x000000041c157c10 */ /* 0x000fc6000ff9e0ff */
[----:B------:R1:W-:Y:S01]  /*6f90*/  STL [R1+0xf0], R143 ;  /* 0x0000f08f01007387 */ /* 0x0003e20000100800 */
[----:B------:R-:W-:Y:S02]  /*6fa0*/  IADD3.X R94, R94, UR5, RZ, P4, !PT ;  /* 0x000000055e5e7c10 */ /* 0x000fe4000a7fe4ff */
[----:B------:R-:W-:Y:S01]  /*6fb0*/  IADD3 R90, P4, R90, UR4, RZ ;  /* 0x000000045a5a7c10 */ /* 0x000fe2000ff9e0ff */
[----:B-1----:R-:W2:Y:S04]  /*6fc0*/  LDL R143, [R1+0x18] ;  /* 0x00001800018f7983 */ /* 0x002ea80000100800 */
[----:B------:R1:W-:Y:S04]  /*6fd0*/  STL [R1+0xf4], R21 ;  /* 0x0000f41501007387 */ /* 0x0003e80000100800 */
[----:B-1----:R-:W4:Y:S04]  /*6fe0*/  LDL R21, [R1+0x14] ;  /* 0x0000140001157983 */ /* 0x002f280000100800 */
        /* <DEDUP_REMOVED lines=9> */
[----:B-1----:R-:W4:Y:S01]  /*7080*/  LDL R90, [R1] ;  /* 0x00000000015a7983 */ /* 0x002f220000100800 */
[C---:B------:R-:W-:Y:S01]  /*7090*/  SHF.L.U64.HI R151, R235.reuse, 0x2, R24 ;  /* 0x00000002eb977819 */ /* 0x040fe20000010218 */
[----:B------:R-:W-:-:S02]  /*70a0*/  IMAD.SHL.U32 R152, R235, 0x4, RZ ;  /* 0x00000004eb987824 */ /* 0x000fc400078e00ff */
[----:B------:R-:W4:Y:S01]  /*70b0*/  LDL R235, [R1+0x40] ;  /* 0x0000400001eb7983 */ /* 0x000f220000100800 */
[----:B---3--:R-:W-:Y:S02]  /*70c0*/  SHF.R.S32.HI R220, RZ, 0x1f, R153 ;  /* 0x0000001fffdc7819 */ /* 0x008fe40000011499 */
[----:B------:R-:W-:Y:S02]  /*70d0*/  SHF.R.S32.HI R221, RZ, 0x1f, R154 ;  /* 0x0000001fffdd7819 */ /* 0x000fe4000001149a */
[----:B------:R-:W-:Y:S02]  /*70e0*/  SHF.R.S32.HI R222, RZ, 0x1f, R20 ;  /* 0x0000001fffde7819 */ /* 0x000fe40000011414 */
[----:B------:R-:W-:Y:S02]  /*70f0*/  SHF.L.U64.HI R220, R153, 0x2, R220 ;  /* 0x0000000299dc7819 */ /* 0x000fe400000102dc */
[----:B------:R-:W-:Y:S02]  /*7100*/  SHF.R.S32.HI R224, RZ, 0x1f, R234 ;  /* 0x0000001fffe07819 */ /* 0x000fe400000114ea */
[----:B------:R-:W-:-:S02]  /*7110*/  SHF.L.U64.HI R221, R154, 0x2, R221 ;  /* 0x000000029add7819 */ /* 0x000fc400000102dd */
[----:B------:R-:W-:Y:S02]  /*7120*/  SHF.R.S32.HI R225, RZ, 0x1f, R157 ;  /* 0x0000001fffe17819 */ /* 0x000fe4000001149d */
[----:B------:R-:W-:Y:S02]  /*7130*/  SHF.R.S32.HI R226, RZ, 0x1f, R18 ;  /* 0x0000001fffe27819 */ /* 0x000fe40000011412 */
[----:B------:R-:W-:Y:S02]  /*7140*/  SHF.R.S32.HI R227, RZ, 0x1f, R3 ;  /* 0x0000001fffe37819 */ /* 0x000fe40000011403 */
[----:B------:R-:W-:Y:S02]  /*7150*/  SHF.L.U64.HI R222, R20, 0x2, R222 ;  /* 0x0000000214de7819 */ /* 0x000fe400000102de */
[----:B------:R-:W-:Y:S02]  /*7160*/  SHF.R.S32.HI R228, RZ, 0x1f, R2 ;  /* 0x0000001fffe47819 */ /* 0x000fe40000011402 */
[----:B------:R-:W-:-:S02]  /*7170*/  SHF.L.U64.HI R224, R234, 0x2, R224 ;  /* 0x00000002eae07819 */ /* 0x000fc400000102e0 */
[----:B------:R-:W-:Y:S02]  /*7180*/  SHF.R.S32.HI R229, RZ, 0x1f, R0 ;  /* 0x0000001fffe57819 */ /* 0x000fe40000011400 */
[----:B------:R-:W-:Y:S02]  /*7190*/  SHF.L.U64.HI R225, R157, 0x2, R225 ;  /* 0x000000029de17819 */ /* 0x000fe400000102e1 */
[----:B------:R-:W-:Y:S02]  /*71a0*/  SHF.L.U64.HI R226, R18, 0x2, R226 ;  /* 0x0000000212e27819 */ /* 0x000fe400000102e2 */
[----:B------:R-:W-:Y:S02]  /*71b0*/  SHF.L.U64.HI R227, R3, 0x2, R227 ;  /* 0x0000000203e37819 */ /* 0x000fe400000102e3 */
[----:B------:R-:W-:Y:S02]  /*71c0*/  SHF.L.U64.HI R228, R2, 0x2, R228 ;  /* 0x0000000202e47819 */ /* 0x000fe400000102e4 */
[----:B------:R-:W-:-:S02]  /*71d0*/  SHF.L.U64.HI R229, R0, 0x2, R229 ;  /* 0x0000000200e57819 */ /* 0x000fc400000102e5 */
[----:B--2---:R-:W-:-:S04]  /*71e0*/  SHF.R.S32.HI R219, RZ, 0x1f, R143 ;  /* 0x0000001fffdb7819 */ /* 0x004fc8000001148f */
[----:B------:R-:W-:Y:S02]  /*71f0*/  SHF.L.U64.HI R219, R143, 0x2, R219 ;  /* 0x000000028fdb7819 */ /* 0x000fe400000102db */
[----:B----4-:R-:W-:-:S04]  /*7200*/  SHF.R.S32.HI R218, RZ, 0x1f, R21 ;  /* 0x0000001fffda7819 */ /* 0x010fc80000011415 */
[----:B------:R-:W-:Y:S02]  /*7210*/  SHF.L.U64.HI R218, R21, 0x2, R218 ;  /* 0x0000000215da7819 */ /* 0x000fe400000102da */
[----:B------:R-:W-:-:S04]  /*7220*/  SHF.R.S32.HI R217, RZ, 0x1f, R23 ;  /* 0x0000001fffd97819 */ /* 0x000fc80000011417 */
        /* <DEDUP_REMOVED lines=9> */
[----:B------:R1:W5:Y:S04]  /*72c0*/  LDL.LU R90, [R1+0x108] ;  /* 0x00010800015a7983 */ /* 0x0003680000300800 */
[----:B------:R1:W5:Y:S04]  /*72d0*/  LDL.LU R94, [R1+0x104] ;  /* 0x00010400015e7983 */ /* 0x0003680000300800 */
[----:B------:R1:W5:Y:S04]  /*72e0*/  LDL.LU R88, [R1+0x100] ;  /* 0x0001000001587983 */ /* 0x0003680000300800 */
[----:B------:R1:W5:Y:S04]  /*72f0*/  LDL.LU R92, [R1+0xfc] ;  /* 0x0000fc00015c7983 */ /* 0x0003680000300800 */
[----:B------:R1:W5:Y:S04]  /*7300*/  LDL.LU R23, [R1+0xf8] ;  /* 0x0000f80001177983 */ /* 0x0003680000300800 */
[----:B------:R1:W5:Y:S04]  /*7310*/  LDL.LU R21, [R1+0xf4] ;  /* 0x0000f40001157983 */ /* 0x0003680000300800 */
[----:B------:R1:W5:Y:S04]  /*7320*/  LDL.LU R143, [R1+0xf0] ;  /* 0x0000f000018f7983 */ /* 0x0003680000300800 */
[----:B------:R1:W5:Y:S04]  /*7330*/  LDL.LU R153, [R1+0xec] ;  /* 0x0000ec0001997983 */ /* 0x0003680000300800 */
[----:B------:R-:W2:Y:S04]  /*7340*/  LDL.LU R154, [R1+0xe8] ;  /* 0x0000e800019a7983 */ /* 0x000ea80000300800 */
[----:B------:R1:W5:Y:S04]  /*7350*/  LDL.LU R20, [R1+0xe4] ;  /* 0x0000e40001147983 */ /* 0x0003680000300800 */
[----:B------:R1:W5:Y:S04]  /*7360*/  LDL.LU R234, [R1+0xe0] ;  /* 0x0000e00001ea7983 */ /* 0x0003680000300800 */
[----:B------:R1:W5:Y:S04]  /*7370*/  LDL.LU R157, [R1+0xdc] ;  /* 0x0000dc00019d7983 */ /* 0x0003680000300800 */
[----:B------:R1:W5:Y:S04]  /*7380*/  LDL.LU R18, [R1+0xd8] ;  /* 0x0000d80001127983 */ /* 0x0003680000300800 */
[----:B------:R1:W5:Y:S04]  /*7390*/  LDL.LU R3, [R1+0xd4] ;  /* 0x0000d40001037983 */ /* 0x0003680000300800 */
[----:B------:R1:W5:Y:S04]  /*73a0*/  LDL.LU R2, [R1+0xd0] ;  /* 0x0000d00001027983 */ /* 0x0003680000300800 */
[----:B------:R1:W5:Y:S01]  /*73b0*/  LDL.LU R0, [R1+0xcc] ;  /* 0x0000cc0001007983 */ /* 0x0003620000300800 */
[----:B------:R-:W-:-:S02]  /*73c0*/  IADD3.X R96, R96, UR5, RZ, P6, !PT ;  /* 0x0000000560607c10 */ /* 0x000fc4000b7fe4ff */
[----:B------:R-:W-:Y:S02]  /*73d0*/  IADD3.X R98, R98, UR5, RZ, P5, !PT ;  /* 0x0000000562627c10 */ /* 0x000fe4000affe4ff */
[----:B------:R-:W-:Y:S02]  /*73e0*/  IADD3.X R100, R100, UR5, RZ, P4, !PT ;  /* 0x0000000564647c10 */ /* 0x000fe4000a7fe4ff */
[----:B------:R-:W-:Y:S02]  /*73f0*/  IADD3 R89, P6, R89, UR4, RZ ;  /* 0x0000000459597c10 */ /* 0x000fe4000ffde0ff */
[----:B------:R-:W-:Y:S02]  /*7400*/  IADD3 R91, P5, R91, UR4, RZ ;  /* 0x000000045b5b7c10 */ /* 0x000fe4000ffbe0ff */
[----:B------:R-:W-:Y:S02]  /*7410*/  IADD3 R93, P4, R93, UR4, RZ ;  /* 0x000000045d5d7c10 */ /* 0x000fe4000ff9e0ff */
        /* <DEDUP_REMOVED lines=39> */
[----:B------:R-:W-:Y:S02]  /*7690*/  SHF.R.S32.HI R172, RZ, 0x1f, R19 ;  /* 0x0000001fffac7819 */ /* 0x000fe40000011413 */
[----:B------:R-:W-:Y:S02]  /*76a0*/  IADD3 R131, P6, R131, UR4, RZ ;  /* 0x0000000483837c10 */ /* 0x000fe4000ffde0ff */
[----:B------:R-:W-:Y:S02]  /*76b0*/  IADD3 R133, P5, R133, UR4, RZ ;  /* 0x0000000485857c10 */ /* 0x000fe4000ffbe0ff */
[----:B------:R-:W-:Y:S01]  /*76c0*/  IADD3 R135, P4, R135, UR4, RZ ;  /* 0x0000000487877c10 */ /* 0x000fe2000ff9e0ff */
[----:B------:R-:W-:Y:S01]  /*76d0*/  IMAD.MOV.U32 R145, RZ, RZ, R156 ;  /* 0x000000ffff917224 */ /* 0x000fe200078e009c */
[----:B------:R-:W-:-:S02]  /*76e0*/  IADD3.X R144, R144, UR5, RZ, P6, !PT ;  /* 0x0000000590907c10 */ /* 0x000fc4000b7fe4ff */
[----:B------:R-:W-:Y:S02]  /*76f0*/  IADD3.X R146, R146, UR5, RZ, P5, !PT ;  /* 0x0000000592927c10 */ /* 0x000fe4000affe4ff */
[----:B------:R-:W-:Y:S02]  /*7700*/  IADD3.X R22, R26, UR5, RZ, P4, !PT ;  /* 0x000000051a167c10 */ /* 0x000fe4000a7fe4ff */
[----:B------:R-:W-:Y:S02]  /*7710*/  LEA.HI.X R25, R19, R25, R172, 0x3, P3 ;  /* 0x0000001913197211 */ /* 0x000fe400018f1cac */
[----:B------:R-:W-:Y:S02]  /*7720*/  SHF.R.S32.HI R232, RZ, 0x1f, R158 ;  /* 0x0000001fffe87819 */ /* 0x000fe4000001149e */
[----:B------:R-:W-:Y:S02]  /*7730*/  IADD3 R137, P6, R137, UR4, RZ ;  /* 0x0000000489897c10 */ /* 0x000fe4000ffde0ff */
[----:B------:R-:W-:-:S02]  /*7740*/  IADD3 R139, P5, R139, UR4, RZ ;  /* 0x000000048b8b7c10 */ /* 0x000fc4000ffbe0ff */
[----:B------:R-:W-:Y:S02]  /*7750*/  IADD3 R141, P4, R141, UR4, RZ ;  /* 0x000000048d8d7c10 */ /* 0x000fe4000ff9e0ff */
[----:B------:R-:W-:Y:S02]  /*7760*/  SHF.R.S32.HI R156, RZ, 0x1f, R162 ;  /* 0x0000001fff9c7819 */ /* 0x000fe400000114a2 */
[----:B------:R-:W-:Y:S02]  /*7770*/  SHF.R.S32.HI R173, RZ, 0x1f, R163 ;  /* 0x0000001fffad7819 */ /* 0x000fe400000114a3 */
[----:B------:R-:W-:Y:S02]  /*7780*/  SHF.R.S32.HI R174, RZ, 0x1f, R164 ;  /* 0x0000001fffae7819 */ /* 0x000fe400000114a4 */
[----:B------:R-:W-:Y:S02]  /*7790*/  SHF.R.S32.HI R175, RZ, 0x1f, R13 ;  /* 0x0000001fffaf7819 */ /* 0x000fe4000001140d */
[----:B------:R-:W-:-:S02]  /*77a0*/  SHF.R.S32.HI R176, RZ, 0x1f, R165 ;  /* 0x0000001fffb07819 */ /* 0x000fc400000114a5 */
[----:B------:R-:W-:Y:S02]  /*77b0*/  SHF.R.S32.HI R177, RZ, 0x1f, R166 ;  /* 0x0000001fffb17819 */ /* 0x000fe400000114a6 */
        /* <DEDUP_REMOVED lines=38> */
[----:B------:R-:W-:Y:S01]  /*7a20*/  SHF.R.S32.HI R233, RZ, 0x1f, R159 ;  /* 0x0000001fffe97819 */ /* 0x000fe2000001149f */
[----:B------:R-:W-:Y:S01]  /*7a30*/  IMAD.MOV.U32 R155, RZ, RZ, RZ ;  /* 0x000000ffff9b7224 */ /* 0x000fe200078e00ff */
[----:B------:R-:W-:Y:S02]  /*7a40*/  IADD3.X R149, R25, UR7, RZ, P2, !PT ;  /* 0x0000000719957c10 */ /* 0x000fe400097fe4ff */
[----:B------:R-:W-:-:S02]  /*7a50*/  CS2R R56, SRZ ;  /* 0x0000000000387805 */ /* 0x000fc4000001ff00 */
[----:B------:R-:W-:Y:S02]  /*7a60*/  SHF.L.U64.HI R232, R158, 0x2, R232 ;  /* 0x000000029ee87819 */ /* 0x000fe400000102e8 */
[----:B------:R-:W-:Y:S02]  /*7a70*/  CS2R R58, SRZ ;  /* 0x00000000003a7805 */ /* 0x000fe4000001ff00 */
[----:B------:R-:W-:Y:S02]  /*7a80*/  IADD3.X R150, R150, UR5, RZ, P6, !PT ;  /* 0x0000000596967c10 */ /* 0x000fe4000b7fe4ff */
[----:B------:R-:W-:Y:S02]  /*7a90*/  CS2R R60, SRZ ;  /* 0x00000000003c7805 */ /* 0x000fe4000001ff00 */
[----:B------:R-:W-:Y:S02]  /*7aa0*/  IADD3.X R147, R147, UR5, RZ, P5, !PT ;  /* 0x0000000593937c10 */ /* 0x000fe4000affe4ff */
[----:B------:R-:W-:-:S02]  /*7ab0*/  CS2R R62, SRZ ;  /* 0x00000000003e7805 */ /* 0x000fc4000001ff00 */
[----:B------:R-:W-:Y:S02]  /*7ac0*/  IADD3.X R148, R148, UR5, RZ, P4, !PT ;  /* 0x0000000594947c10 */ /* 0x000fe4000a7fe4ff */
        /* <DEDUP_REMOVED lines=18> */
[----:B------:R-:W-:Y:S02]  /*7bf0*/  SHF.L.U64.HI R172, R19, 0x2, R172 ;  /* 0x0000000213ac7819 */ /* 0x000fe400000102ac */
[----:B------:R-:W-:Y:S02]  /*7c00*/  CS2R R36, SRZ ;  /* 0x0000000000247805 */ /* 0x000fe4000001ff00 */
[----:B------:R-:W-:Y:S02]  /*7c10*/  SHF.L.U64.HI R156, R162, 0x2, R156 ;  /* 0x00000002a29c7819 */ /* 0x000fe4000001029c */
[----:B------:R-:W-:Y:S02]  /*7c20*/  CS2R R38, SRZ ;  /* 0x0000000000267805 */ /* 0x000fe4000001ff00 */
[----:B------:R-:W-:-:S02]  /*7c30*/  SHF.L.U64.HI R173, R163, 0x2, R173 ;  /* 0x00000002a3ad7819 */ /* 0x000fc400000102ad */
        /* <DEDUP_REMOVED lines=16> */
[----:B------:R-:W-:Y:S02]  /*7d40*/  SHF.L.U64.HI R182, R170, 0x2, R182 ;  /* 0x00000002aab67819 */ /* 0x000fe400000102b6 */
[----:B------:R-:W-:-:S02]  /*7d50*/  SHF.L.U64.HI R183, R11, 0x2, R183 ;  /* 0x000000020bb77819 */ /* 0x000fc400000102b7 */
[----:B------:R-:W-:Y:S02]  /*7d60*/  SHF.L.U64.HI R184, R171, 0x2, R184 ;  /* 0x00000002abb87819 */ /* 0x000fe400000102b8 */
[----:B------:R-:W-:Y:S02]  /*7d70*/  SHF.L.U64.HI R185, R236, 0x2, R185 ;  /* 0x00000002ecb97819 */ /* 0x000fe400000102b9 */
[----:B------:R-:W-:Y:S02]  /*7d80*/  SHF.L.U64.HI R186, R237, 0x2, R186 ;  /* 0x00000002edba7819 */ /* 0x000fe400000102ba */
[----:B------:R-:W-:Y:S02]  /*7d90*/  SHF.L.U64.HI R187, R10, 0x2, R187 ;  /* 0x000000020abb7819 */ /* 0x000fe400000102bb */
[----:B------:R-:W-:Y:S02]  /*7da0*/  SHF.L.U64.HI R188, R238, 0x2, R188 ;  /* 0x00000002eebc7819 */ /* 0x000fe400000102bc */
[----:B--2---:R-:W-:-:S02]  /*7db0*/  SHF.R.S32.HI R154, RZ, 0x6, R154 ;  /* 0x00000006ff9a7819 */ /* 0x004fc4000001149a */
[----:B------:R-:W-:Y:S02]  /*7dc0*/  SHF.L.U64.HI R189, R239, 0x2, R189 ;  /* 0x00000002efbd7819 */ /* 0x000fe400000102bd */
[----:B------:R-:W-:Y:S01]  /*7dd0*/  SHF.L.U64.HI R190, R240, 0x2, R190 ;  /* 0x00000002f0be7819 */ /* 0x000fe200000102be */
[----:B------:R-:W-:Y:S01]  /*7de0*/  VIADD R158, R154, 0xfffffffe ;  /* 0xfffffffe9a9e7836 */ /* 0x000fe20000000000 */
[----:B------:R-:W-:Y:S02]  /*7df0*/  SHF.L.U64.HI R191, R9, 0x2, R191 ;  /* 0x0000000209bf7819 */ /* 0x000fe400000102bf */
        /* <DEDUP_REMOVED lines=24> */
[----:B------:R-:W-:Y:S01]  /*7f80*/  SHF.L.U64.HI R233, R159, 0x2, R233 ;  /* 0x000000029fe97819 */ /* 0x000fe200000102e9 */
[----:B------:R-:W-:Y:S01]  /*7f90*/  UMOV UR10, 0x1 ;  /* 0x00000001000a7882 */ /* 0x000fe20000000000 */
[----:B-1----:R-:W-:-:S05]  /*7fa0*/  UMOV UR9, 0xffffffff ;  /* 0xffffffff00097882 */ /* 0x002fca0000000000 */
.L_x_1:
[----:B------:R-:W-:Y:S01]  /*7fb0*/  UIADD3 UR9, UR9, 0x1, URZ ;  /* 0x0000000109097890 */ /* 0x000fe2000fffe03f */
[----:B------:R-:W-:-:S04]  /*7fc0*/  DEPBAR.LE SB0, 0x2 ;  /* 0x000080800000791a */ /* 0x000fc80000000000 */
[----:B------:R-:W-:Y:S01]  /*7fd0*/  BAR.SYNC.DEFER_BLOCKING 0x0 ;  /* 0x0000000000007b1d */ /* 0x000fe20000010000 */
[----:B------:R-:W-:Y:S01]  /*7fe0*/  UISETP.GT.AND UP0, UPT, UR9, 0x2, UPT ;  /* 0x000000020900788c */ /* 0x000fe2000bf04270 */
[----:B------:R-:W-:Y:S01]  /*7ff0*/  VIADD R158, R154, 0xfffffffe ;  /* 0xfffffffe9a9e7836 */ /* 0x000fe20000000000 */
[----:B------:R-:W-:Y:S01]  /*8000*/  ISETP.GT.AND P3, PT, R145, RZ, PT ;  /* 0x000000ff9100720c */ /* 0x000fe20003f64270 */
[----:B------:R-:W-:Y:S01]  /*8010*/  UIADD3 UR10, UR10, 0x1, URZ ;  /* 0x000000010a0a7890 */ /* 0x000fe2000fffe03f */
[----:B------:R-:W-:Y:S01]  /*8020*/  IMAD.MOV.U32 R159, RZ, RZ, R149 ;  /* 0x000000ffff9f7224 */ /* 0x000fe200078e0095 */
[----:B------:R-:W-:Y:S01]  /*8030*/  USEL UR9, UR9, URZ, !UP0 ;  /* 0x0000003f09097287 */ /* 0x000fe2000c000000 */
[----:B------:R-:W-:Y:S01]  /*8040*/  ISETP.GE.AND P2, PT, R155, R158, PT ;  /* 0x0000009e9b00720c */ /* 0x000fe20003f46270 */
[----:B------:R-:W-:Y:S01]  /*8050*/  UMOV UR7, 0x40000040 ;  /* 0x4000004000077882 */ /* 0x000fe20000000000 */
[----:B------:R-:W-:Y:S01]  /*8060*/  SEL R158, RZ, 0x4, !P3 ;  /* 0x00000004ff9e7807 */ /* 0x000fe20005800000 */
[----:B------:R-:W-:-:S02]  /*8070*/  ULEA UR5, UR9, UR8, 0xe ;  /* 0x0000000809057291 */ /* 0x000fc4000f8e703f */
[----:B------:R-:W-:Y:S01]  /*8080*/  ULEA UR4, UR9, UR8, 0xf ;  /* 0x0000000809047291 */ /* 0x000fe2000f8e783f */
[----:B------:R-:W-:Y:S01]  /*8090*/  SEL R158, R158, RZ, !P2 ;  /* 0x000000ff9e9e7207 */ /* 0x000fe20005000000 */
[----:B------:R-:W-:Y:S02]  /*80a0*/  UIADD3 UR5, UR5, 0x18000, URZ ;  /* 0x0001800005057890 */ /* 0x000fe4000fffe03f */
[----:B------:R-:W-:Y:S01]  /*80b0*/  USHF.R.U32.HI UR4, URZ, 0x4, UR4 ;  /* 0x000000043f047899 */ /* 0x000fe20008011604 */
[----:B------:R-:W-:Y:S01]  /*80c0*/  ISETP.NE.U32.AND P3, PT, R158, RZ, PT ;  /* 0x000000ff9e00720c */ /* 0x000fe20003f65070 */
[----:B------:R-:W-:Y:S01]  /*80d0*/  USHF.R.U32.HI UR5, URZ, 0x4, UR5 ;  /* 0x000000043f057899 */ /* 0x000fe20008011605 */
[----:B-----5:R-:W-:Y:S01]  /*80e0*/  IMAD.MOV.U32 R158, RZ, RZ, R143 ;  /* 0x000000ffff9e7224 */ /* 0x020fe200078e008f */
[----:B------:R-:W-:Y:S02]  /*80f0*/  USGXT.U32 UR4, UR4, 0xe ;  /* 0x0000000e0404789a */ /* 0x000fe40008000000 */
[----:B------:R-:W-:Y:S01]  /*8100*/  USGXT.U32 UR6, UR5, 0xe ;  /* 0x0000000e0506789a */ /* 0x000fe20008000000 */
[----:B------:R-:W-:-:S02]  /*8110*/  WARPGROUP.ARRIVE ;  /* 0x00000000000079c5 */ /* 0x000fc40000000000 */
[----:B------:R-:W-:Y:S01]  /*8120*/  UMOV UR5, 0x40000040 ;  /* 0x4000004000057882 */ /* 0x000fe20000000000 */
[----:B------:R-:W-:Y:S02]  /*8130*/  UIADD3 UR12, UP0, UR4, 0x2, URZ ;  /* 0x00000002040c7890 */ /* 0x000fe4000ff1e03f */
[----:B------:R-:W-:-:S03]  /*8140*/  UIADD3 UR14, UP1, UR6, 0x2, URZ ;  /* 0x00000002060e7890 */ /* 0x000fc6000ff3e03f */
[----:B------:R-:W-:Y:S01]  /*8150*/  HGMMA.64x64x8.F32.TF32 R56, gdesc[UR4], R56 ;  /* 0x04e00000043879f0 */ /* 0x000fe20008702838 */
[----:B------:R-:W-:Y:S01]  /*8160*/  UMOV UR4, URZ ;  /* 0x0000003f00047c82 */ /* 0x000fe20008000000 */
[----:B------:R-:W-:Y:S01]  /*8170*/  UMOV UR5, URZ ;  /* 0x0000003f00057c82 */ /* 0x000fe20008000000 */
[----:B------:R-:W-:Y:S02]  /*8180*/  UIADD3.X UR13, UR4, 0x40000040, URZ, UP0, !UPT ;  /* 0x40000040040d7890 */ /* 0x000fe400087fe43f */
[----:B------:R-:W-:Y:S02]  /*8190*/  UIADD3.X UR15, UR5, 0x40000040, URZ, UP1, !UPT ;  /* 0x40000040050f7890 */ /* 0x000fe40008ffe43f */
[----:B------:R-:W-:Y:S02]  /*81a0*/  UIADD3.64 UR40, UR12, 0x2, URZ ;  /* 0x000000020c287897 */ /* 0x000fe4000fffe03f */
[----:B------:R-:W-:Y:S02]  /*81b0*/  UIADD3.64 UR42, UR14, 0x2, URZ ;  /* 0x000000020e2a7897 */ /* 0x000fe4000fffe03f */
[----:B------:R-:W-:-:S02]  /*81c0*/  UIADD3.64 UR36, UR12, 0x4, URZ ;  /* 0x000000040c247897 */ /* 0x000fc4000fffe03f */
[----:B------:R-:W-:Y:S02]  /*81d0*/  UIADD3.64 UR38, UR14, 0x4, URZ ;  /* 0x000000040e267897 */ /* 0x000fe4000fffe03f */
[----:B------:R-:W-:Y:S02]  /*81e0*/  UIADD3.64 UR32, UR12, 0x3fe, URZ ;  /* 0x000003fe0c207897 */ /* 0x000fe4000fffe03f */
[----:B------:R-:W-:Y:S02]  /*81f0*/  UIADD3.64 UR34, UR14, 0x1fe, URZ ;  /* 0x000001fe0e227897 */ /* 0x000fe4000fffe03f */
[----:B------:R-:W-:Y:S02]  /*8200*/  UIADD3.64 UR28, UR12, 0x400, URZ ;  /* 0x000004000c1c7897 */ /* 0x000fe4000fffe03f */
[----:B------:R-:W-:Y:S02]  /*8210*/  UIADD3.64 UR30, UR14, 0x200, URZ ;  /* 0x000002000e1e7897 */ /* 0x000fe4000fffe03f */
[----:B------:R-:W-:-:S02]  /*8220*/  UIADD3.64 UR24, UR12, 0x402, URZ ;  /* 0x000004020c187897 */ /* 0x000fc4000fffe03f */
[----:B------:R-:W-:Y:S02]  /*8230*/  UIADD3.64 UR26, UR14, 0x202, URZ ;  /* 0x000002020e1a7897 */ /* 0x000fe4000fffe03f */
[----:B------:R-:W-:Y:S02]  /*8240*/  UIADD3.64 UR20, UR12, 0x404, URZ ;  /* 0x000004040c147897 */ /* 0x000fe4000fffe03f */
[----:B------:R-:W-:Y:S02]  /*8250*/  UIADD3.64 UR22, UR14, 0x204, URZ ;  /* 0x000002040e167897 */ /* 0x000fe4000fffe03f */
[----:B------:R-:W-:Y:S02]  /*8260*/  UIADD3.64 UR4, UR12, 0x1fe, URZ ;  /* 0x000001fe0c047897 */ /* 0x000fe4000fffe03f */
[----:B------:R-:W-:-:S04]  /*8270*/  UISETP.GT.AND UP0, UPT, UR10, 0x2, UPT ;  /* 0x000000020a00788c */ /* 0x000fc8000bf04270 */
[----:B------:R-:W-:Y:S01]  /*8280*/  USEL UR10, UR10, URZ, !UP0 ;  /* 0x0000003f0a0a7287 */ /* 0x000fe2000c000000 */
[----:B------:R-:W-:Y:S04]  /*8290*/  HGMMA.64x64x8.F32.TF32 R56, gdesc[UR12], R56 ;  /* 0x04e000000c3879f0 */ /* 0x000fe80008702838 */
[----:B------:R-:W-:Y:S01]  /*82a0*/  HGMMA.64x64x8.F32.TF32 R56, gdesc[UR40], R56 ;  /* 0x04e00000283879f0 */ /* 0x000fe20008702838 */
[----:B------:R-:W-:-:S03]  /*82b0*/  UIADD3.64 UR40, UR12, 0x202, URZ ;  /* 0x000002020c287897 */ /* 0x000fc6000fffe03f */
        /* <DEDUP_REMOVED lines=8> */
[----:B------:R-:W-:Y:S04]  /*8340*/  HGMMA.64x64x8.F32.TF32 R56, gdesc[UR20], R56 ;  /* 0x04e00000143879f0 */ /* 0x000fe80008702838 */
[----:B------:R-:W-:Y:S01]  /*8350*/  HGMMA.64x64x8.F32.TF32 R24, gdesc[UR4], R24 ;  /* 0x04e00000041879f0 */ /* 0x000fe20008702818 */
[----:B------:R-:W-:Y:S01]  /*8360*/  UIADD3.64 UR4, UR12, 0x200, URZ ;  /* 0x000002000c047897 */ /* 0x000fe2000fffe03f */
[----:B------:R-:W-:Y:S01]  /*8370*/  UMOV UR6, UR14 ;  /* 0x0000000e00067c82 */ /* 0x000fe20008000000 */
[----:B------:R-:W-:Y:S01]  /*8380*/  UMOV UR7, UR15 ;  /* 0x0000000f00077c82 */ /* 0x000fe20008000000 */
[----:B------:R-:W-:Y:S01]  /*8390*/  UIADD3.64 UR12, UR12, 0x604, URZ ;  /* 0x000006040c0c7897 */ /* 0x000fe2000fffe03f */
[----:B------:R-:W-:Y:S01]  /*83a0*/  UMOV UR14, UR22 ;  /* 0x00000016000e7c82 */ /* 0x000fe20008000000 */
[----:B------:R-:W-:-:S04]  /*83b0*/  UMOV UR15, UR23 ;  /* 0x00000017000f7c82 */ /* 0x000fc80008000000 */
[----:B------:R-:W-:Y:S01]  /*83c0*/  HGMMA.64x64x8.F32.TF32 R24, gdesc[UR4], R24 ;  /* 0x04e00000041879f0 */ /* 0x000fe20008702818 */
[----:B------:R-:W-:-:S06]  /*83d0*/  ULEA UR4, UR10, UR8, 0xf ;  /* 0x000000080a047291 */ /* 0x000fcc000f8e783f */
[----:B------:R-:W-:Y:S01]  /*83e0*/  VIADD R235, R3, UR4 ;  /* 0x0000000403eb7c36 */ /* 0x000fe20008000000 */
[----:B------:R-:W-:Y:S04]  /*83f0*/  HGMMA.64x64x8.F32.TF32 R24, gdesc[UR40], R24 ;  /* 0x04e00000281879f0 */ /* 0x000fe80008702818 */
[----:B------:R-:W-:Y:S04]  /*8400*/  HGMMA.64x64x8.F32.TF32 R24, gdesc[UR36], R24 ;  /* 0x04e00000241879f0 */ /* 0x000fe80008702818 */
[----:B------:R-:W-:Y:S04]  /*8410*/  HGMMA.64x64x8.F32.TF32 R24, gdesc[UR32], R24 ;  /* 0x04e00000201879f0 */ /* 0x000fe80008702818 */
[----:B------:R-:W-:Y:S04]  /*8420*/  HGMMA.64x64x8.F32.TF32 R24, gdesc[UR28], R24 ;  /* 0x04e000001c1879f0 */ /* 0x000fe80008702818 */
[----:B------:R-:W-:Y:S04]  /*8430*/  HGMMA.64x64x8.F32.TF32 R24, gdesc[UR24], R24 ;  /* 0x04e00000181879f0 */ /* 0x000fe80008702818 */
[----:B------:R-:W-:Y:S03]  /*8440*/  HGMMA.64x64x8.F32.TF32 R24, gdesc[UR12], R24, gsb0 ;  /* 0x04e000000c1879f0 */ /* 0x000fe60008002818 */
[----:B------:R-:W-:-:S02]  /*8450*/  WARPGROUP.DEPBAR.LE gsb0, 0x1 ;  /* 0x00008000000079c5 */ /* 0x000fc40000010100 */
[----:B------:R-:W-:Y:S06]  /*8460*/  BAR.SYNC.DEFER_BLOCKING 0x0 ;  /* 0x0000000000007b1d */ /* 0x000fec0000010000 */
[----:B------:R-:W-:Y:S01]  /*8470*/  @!PT LDS RZ, [RZ] ;  /* 0x00000000fffff984 */ /* 0x000fe20000000800 */
[----:B------:R-:W-:Y:S01]  /*8480*/  @!PT LDS RZ, [RZ] ;  /* 0x00000000fffff984 */ /* 0x000fe20000000800 */
[----:B------:R-:W-:Y:S01]  /*8490*/  @!PT LDS RZ, [RZ] ;  /* 0x00000000fffff984 */ /* 0x000fe20000000800 */
[----:B------:R1:W-:Y:S01]  /*84a0*/  LDGSTS.E [R235], desc[UR16][R158.64], P3 ;  /* 0x000000009eeb7fae */ /* 0x0003e20009921850 */
[----:B------:R-:W-:-:S04]  /*84b0*/  ISETP.GT.AND P3, PT, R145, 0x1, PT ;  /* 0x000000019100780c */ /* 0x000fc80003f64270 */
[----:B-1----:R-:W-:-:S04]  /*84c0*/  SEL R158, RZ, 0x4, !P3 ;  /* 0x00000004ff9e7807 */ /* 0x002fc80005800000 */
[----:B------:R-:W-:-:S04]  /*84d0*/  SEL R158, R158, RZ, !P2 ;  /* 0x000000ff9e9e7207 */ /* 0x000fc80005000000 */
[----:B------:R-:W-:Y:S02]  /*84e0*/  ISETP.NE.U32.AND P3, PT, R158, RZ, PT ;  /* 0x000000ff9e00720c */ /* 0x000fe40003f65070 */
[----:B------:R-:W-:-:S05]  /*84f0*/  IADD3 R158, P4, R4, R143, RZ ;  /* 0x0000008f049e7210 */ /* 0x000fca0007f9e0ff */
[----:B------:R-:W-:-:S06]  /*8500*/  IMAD.X R159, R149, 0x1, R234, P4 ;  /* 0x00000001959f7824 */ /* 0x000fcc00020e06ea */
[----:B------:R1:W-:Y:S04]  /*8510*/  LDGSTS.E [R235+0x4], desc[UR16][R158.64], P3 ;  /* 0x000040009eeb7fae */ /* 0x0003e80009921850 */
[----:B------:R-:W2:Y:S01]  /*8520*/  LDL R159, [R1+0x48] ;  /* 0x00004800019f7983 */ /* 0x000ea20000100800 */
[----:B------:R-:W-:-:S04]  /*8530*/  ISETP.GT.AND P3, PT, R145, 0x2, PT ;  /* 0x000000029100780c */ /* 0x000fc80003f64270 */
[----:B-1----:R-:W-:-:S04]  /*8540*/  SEL R158, RZ, 0x4, !P3 ;  /* 0x00000004ff9e7807 */ /* 0x002fc80005800000 */
[----:B------:R-:W-:-:S04]  /*8550*/  SEL R158, R158, RZ, !P2 ;  /* 0x000000ff9e9e7207 */ /* 0x000fc80005000000 */
[----:B------:R-:W-:Y:S02]  /*8560*/  ISETP.NE.U32.AND P3, PT, R158, RZ, PT ;  /* 0x000000ff9e00720c */ /* 0x000fe40003f65070 */
[----:B--2---:R-:W-:-:S05]  /*8570*/  LEA R158, P4, R159, R143, 0x2 ;  /* 0x0000008f9f9e7211 */ /* 0x004fca00078810ff */
        /* <DEDUP_REMOVED lines=9> */
[----:B------:R1:W-:Y:S01]  /*8610*/  LDGSTS.E [R235+0xc], desc[UR16][R158.64], P3 ;  /* 0x0000c0009eeb7fae */ /* 0x0003e20009921850 */
[----:B------:R-:W-:-:S04]  /*8620*/  ISETP.GT.AND P3, PT, R145, 0x20, PT ;  /* 0x000000209100780c */ /* 0x000fc80003f64270 */
[----:B-1----:R-:W-:-:S04]  /*8630*/  SEL R158, RZ, 0x4, !P3 ;  /* 0x00000004ff9e7807 */ /* 0x002fc80005800000 */
[----:B------:R-:W-:-:S04]  /*8640*/  SEL R158, R158, RZ, !P2 ;  /* 0x000000ff9e9e7207 */ /* 0x000fc80005000000 */
[----:B------:R-:W-:Y:S02]  /*8650*/  ISETP.NE.U32.AND P3, PT, R158, RZ, PT ;  /* 0x000000ff9e00720c */ /* 0x000fe40003f65070 */
[----:B------:R-:W-:-:S05]  /*8660*/  LEA R158, P4, R250, R143, 0x2 ;  /* 0x0000008ffa9e7211 */ /* 0x000fca00078810ff */
        /* <DEDUP_REMOVED lines=24> */
[----:B-1----:R-:W-:Y:S02]  /*87f0*/  SEL R158, RZ, 0x4, !P3 ;  /* 0x00000004ff9e7807 */ /* 0x002fe40005800000 */
[----:B------:R-:W-:Y:S02]  /*8800*/  LOP3.LUT R235, R3, 0x10, RZ, 0x3c, !PT ;  /* 0x0000001003eb7812 */ /* 0x000fe400078e3cff */
[----:B------:R-:W-:-:S03]  /*8810*/  SEL R158, R158, RZ, !P2 ;  /* 0x000000ff9e9e7207 */ /* 0x000fc60005000000 */
[----:B------:R-:W-:Y:S01]  /*8820*/  VIADD R235, R235, UR4 ;  /* 0x00000004ebeb7c36 */ /* 0x000fe20008000000 */
[----:B------:R-:W-:Y:S02]  /*8830*/  ISETP.NE.U32.AND P3, PT, R158, RZ, PT ;  /* 0x000000ff9e00720c */ /* 0x000fe40003f65070 */
[----:B------:R-:W-:-:S05]  /*8840*/  LEA R158, P4, R4, R143, 0x2 ;  /* 0x0000008f049e7211 */ /* 0x000fca00078810ff */
[----:B------:R-:W-:-:S06]  /*8850*/  IMAD.X R159, R149, 0x1, R231, P4 ;  /* 0x00000001959f7824 */ /* 0x000fcc00020e06e7 */
[----:B------:R1:W-:Y:S04]  /*8860*/  LDGSTS.E [R235], desc[UR16][R158.64], P3 ;  /* 0x000000009eeb7fae */ /* 0x0003e80009921850 */
        /* <DEDUP_REMOVED lines=51> */
[----:B------:R1:W-:Y:S04]  /*8ba0*/  LDGSTS.E [R235+0x400c], desc[UR16][R158.64], P3 ;  /* 0x0400c0009eeb7fae */ /* 0x0003e80009921850 */
[----:B------:R-:W2:Y:S01]  /*8bb0*/  LDL R159, [R1+0x34] ;  /* 0x00003400019f7983 */ /* 0x000ea20000100800 */
[----:B------:R-:W-:Y:S02]  /*8bc0*/  ISETP.GT.AND P3, PT, R145, 0x8, PT ;  /* 0x000000089100780c */ /* 0x000fe40003f64270 */
[----:B-1----:R-:W-:Y:S02]  /*8bd0*/  LOP3.LUT R235, R3, 0x20, RZ, 0x3c, !PT ;  /* 0x0000002003eb7812 */ /* 0x002fe400078e3cff */
[----:B------:R-:W-:-:S03]  /*8be0*/  SEL R158, RZ, 0x4, !P3 ;  /* 0x00000004ff9e7807 */ /* 0x000fc60005800000 */
[----:B------:R-:W-:Y:S01]  /*8bf0*/  VIADD R235, R235, UR4 ;  /* 0x00000004ebeb7c36 */ /* 0x000fe20008000000 */
[----:B------:R-:W-:-:S04]  /*8c00*/  SEL R158, R158, RZ, !P2 ;  /* 0x000000ff9e9e7207 */ /* 0x000fc80005000000 */
[----:B------:R-:W-:Y:S02]  /*8c10*/  ISETP.NE.U32.AND P3, PT, R158, RZ, PT ;  /* 0x000000ff9e00720c */ /* 0x000fe40003f65070 */
[----:B--2---:R-:W-:-:S05]  /*8c20*/  LEA R158, P4, R159, R143, 0x2 ;  /* 0x0000008f9f9e7211 */ /* 0x004fca00078810ff */
        /* <DEDUP_REMOVED lines=185> */
[----:B------:R1:W-:Y:S01]  /*97c0*/  LDGSTS.E [R235], desc[UR16][R158.64], P3 ;  /* 0x000000009eeb7fae */ /* 0x0003e20009921850 */
        /* <DEDUP_REMOVED lines=118> */
[----:B------:R-:W2:Y:S01]  /*9f30*/  LDL R159, [R1] ;  /* 0x00000000019f7983 */ /* 0x000ea20000100800 */
[----:B------:R-:W-:Y:S01]  /*9f40*/  ISETP.GT.AND P3, PT, R145, 0x1d, PT ;  /* 0x0000001d9100780c */ /* 0x000fe20003f64270 */
[----:B------:R-:W-:Y:S01]  /*9f50*/  ULEA UR4, UR10, UR8, 0xe ;  /* 0x000000080a047291 */ /* 0x000fe2000f8e703f */
[----:B------:R-:W-:Y:S02]  /*9f60*/  VIADD R155, R155, 0x1 ;  /* 0x000000019b9b7836 */ /* 0x000fe40000000000 */
        /* <DEDUP_REMOVED lines=48> */
[----:B------:R-:W0:Y:S01]  /*a270*/  LDGDEPBAR ;  /* 0x00000000000079af */ /* 0x000e220000000000 */
[----:B-1----:R-:W1:Y:S01]  /*a280*/  S2R R159, SR_TID.X ;  /* 0x00000000009f7919 */ /* 0x002e620000002100 */
[----:B------:R-:W-:Y:S01]  /*a290*/  VIADD R235, R2, UR4 ;  /* 0x0000000402eb7c36 */ /* 0x000fe20008000000 */
[----:B-1----:R-:W-:-:S04]  /*a2a0*/  LOP3.LUT R159, R159, 0x3f, RZ, 0xc0, !PT ;  /* 0x0000003f9f9f7812 */ /* 0x002fc800078ec0ff */
[----:B------:R-:W-:Y:S01]  /*a2b0*/  ISETP.GE.AND P3, PT, R159, R145, PT ;  /* 0x000000919f00720c */ /* 0x000fe20003f66270 */
[----:B------:R-:W-:-:S03]  /*a2c0*/  VIADD R145, R145, 0xffffffc0 ;  /* 0xffffffc091917836 */ /* 0x000fc60000000000 */
[----:B------:R-:W-:-:S04]  /*a2d0*/  SEL R158, RZ, 0x4, P3 ;  /* 0x00000004ff9e7807 */ /* 0x000fc80001800000 */
[----:B------:R-:W-:-:S04]  /*a2e0*/  SEL R158, R158, RZ, !P2 ;  /* 0x000000ff9e9e7207 */ /* 0x000fc80005000000 */
[----:B------:R-:W-:Y:S02]  /*a2f0*/  ISETP.NE.U32.AND P2, PT, R158, RZ, PT ;  /* 0x000000ff9e00720c */ /* 0x000fe40003f45070 */
[----:B------:R-:W-:-:S05]  /*a300*/  IADD3 R158, P3, R18, R141, RZ ;  /* 0x0000008d129e7210 */ /* 0x000fca0007f7e0ff */
[----:B------:R-:W-:-:S06]  /*a310*/  IMAD.X R159, R148, 0x1, R20, P3 ;  /* 0x00000001949f7824 */ /* 0x000fcc00018e0614 */
[----:B------:R1:W-:Y:S02]  /*a320*/  LDGSTS.E [R235+0x18000], desc[UR16][R158.64], P2 ;  /* 0x180000009eeb7fae */ /* 0x0003e40009121850 */
[----:B-1----:R-:W-:-:S05]  /*a330*/  IADD3 R158, P3, R18, R133, RZ ;  /* 0x00000085129e7210 */ /* 0x002fca0007f7e0ff */
[----:B------:R-:W-:-:S05]  /*a340*/  IMAD.X R159, R146, 0x1, R20, P3 ;  /* 0x00000001929f7824 */ /* 0x000fca00018e0614 */
        /* <DEDUP_REMOVED lines=16> */
[----:B-1----:R-:W-:Y:S02]  /*a450*/  IADD3 R158, P3, R18, R88, RZ ;  /* 0x00000058129e7210 */ /* 0x002fe40007f7e0ff */
[----:B------:R-:W-:-:S03]  /*a460*/  IADD3 R88, P5, R88, R152, RZ ;  /* 0x0000009858587210 */ /* 0x000fc60007fbe0ff */
[C---:B------:R-:W-:Y:S02]  /*a470*/  IMAD.X R159, R98.reuse, 0x1, R20, P3 ;  /* 0x00000001629f7824 */ /* 0x040fe400018e0614 */
[----:B------:R-:W-:-:S03]  /*a480*/  IMAD.X R98, R98, 0x1, R151, P5 ;  /* 0x0000000162627824 */ /* 0x000fc600028e0697 */
[----:B------:R1:W-:Y:S02]  /*a490*/  LDGSTS.E [R235+0x19c00], desc[UR16][R158.64], P2 ;  /* 0x19c000009eeb7fae */ /* 0x0003e40009121850 */
[----:B-1----:R-:W-:Y:S02]  /*a4a0*/  LOP3.LUT R235, R2, 0x20, RZ, 0x3c, !PT ;  /* 0x0000002002eb7812 */ /* 0x002fe400078e3cff */
[----:B------:R-:W-:-:S03]  /*a4b0*/  IADD3 R158, P3, R18, R139, RZ ;  /* 0x0000008b129e7210 */ /* 0x000fc60007f7e0ff */
[----:B------:R-:W-:Y:S02]  /*a4c0*/  VIADD R235, R235, UR4 ;  /* 0x00000004ebeb7c36 */ /* 0x000fe40008000000 */
        /* <DEDUP_REMOVED lines=23> */
[--C-:B------:R-:W-:Y:S01]  /*a640*/  IMAD.X R96, R96, 0x1, R151.reuse, P4 ;  /* 0x0000000160607824 */ /* 0x100fe200020e0697 */
[----:B------:R-:W-:Y:S02]  /*a650*/  IADD3 R93, P4, R93, R152, RZ ;  /* 0x000000985d5d7210 */ /* 0x000fe40007f9e0ff */
[----:B------:R1:W-:Y:S03]  /*a660*/  LDGSTS.E [R235+0x19d00], desc[UR16][R158.64], P2 ;  /* 0x19d000009eeb7fae */ /* 0x0003e60009121850 */
[----:B------:R-:W-:Y:S01]  /*a670*/  IMAD.X R106, R106, 0x1, R151, P4 ;  /* 0x000000016a6a7824 */ /* 0x000fe200020e0697 */
        /* <DEDUP_REMOVED lines=44> */
[-C--:B------:R-:W-:Y:S02]  /*a940*/  IADD3 R113, P4, R113, R152.reuse, RZ ;  /* 0x0000009871717210 */ /* 0x080fe40007f9e0ff */
[----:B------:R1:W-:Y:S03]  /*a950*/  LDGSTS.E [R235+0x19300], desc[UR16][R158.64], P2 ;  /* 0x193000009eeb7fae */ /* 0x0003e60009121850 */
[----:B------:R-:W-:Y:S01]  /*a960*/  IMAD.X R126, R126, 0x1, R151, P4 ;  /* 0x000000017e7e7824 */ /* 0x000fe200020e0697 */
[----:B------:R-:W-:-:S05]  /*a970*/  IADD3 R123, P4, R123, R152, RZ ;  /* 0x000000987b7b7210 */ /* 0x000fca0007f9e0ff */
[--C-:B------:R-:W-:Y:S01]  /*a980*/  IMAD.X R136, R136, 0x1, R151.reuse, P4 ;  /* 0x0000000188887824 */ /* 0x100fe200020e0697 */
[-C--:B------:R-:W-:Y:S02]  /*a990*/  IADD3 R133, P4, R133, R152.reuse, RZ ;  /* 0x0000009885857210 */ /* 0x080fe40007f9e0ff */
[----:B-1----:R-:W-:Y:S02]  /*a9a0*/  IADD3 R158, P3, R18, R95, RZ ;  /* 0x0000005f129e7210 */ /* 0x002fe40007f7e0ff */
[-C--:B------:R-:W-:Y:S01]  /*a9b0*/  IADD3 R95, P5, R95, R152.reuse, RZ ;  /* 0x000000985f5f7210 */ /* 0x080fe20007fbe0ff */
[--C-:B------:R-:W-:Y:S01]  /*a9c0*/  IMAD.X R146, R146, 0x1, R151.reuse, P4 ;  /* 0x0000000192927824 */ /* 0x100fe200020e0697 */
[----:B------:R-:W-:Y:S01]  /*a9d0*/  LEA R143, P4, R19, R143, 0x2 ;  /* 0x0000008f138f7211 */ /* 0x000fe200078810ff */
[C---:B------:R-:W-:Y:S02]  /*a9e0*/  IMAD.X R159, R108.reuse, 0x1, R20, P3 ;  /* 0x000000016c9f7824 */ /* 0x040fe400018e0614 */
[--C-:B------:R-:W-:Y:S01]  /*a9f0*/  IMAD.X R108, R108, 0x1, R151.reuse, P5 ;  /* 0x000000016c6c7824 */ /* 0x100fe200028e0697 */
[-C--:B------:R-:W-:Y:S01]  /*aa00*/  IADD3 R105, P5, R105, R152.reuse, RZ ;  /* 0x0000009869697210 */ /* 0x080fe20007fbe0ff */
[----:B------:R-:W-:Y:S01]  /*aa10*/  IMAD.X R149, R149, 0x1, R172, P4 ;  /* 0x0000000195957824 */ /* 0x000fe200020e06ac */
[----:B------:R1:W-:Y:S03]  /*aa20*/  LDGSTS.E [R235+0x19700], desc[UR16][R158.64], P2 ;  /* 0x197000009eeb7fae */ /* 0x0003e60009121850 */
[----:B------:R-:W-:Y:S01]  /*aa30*/  IMAD.X R118, R118, 0x1, R151, P5 ;  /* 0x0000000176767824 */ /* 0x000fe200028e0697 */
[----:B------:R-:W-:-:S05]  /*aa40*/  IADD3 R115, P5, R115, R152, RZ ;  /* 0x0000009873737210 */ /* 0x000fca0007fbe0ff */
[--C-:B------:R-:W-:Y:S01]  /*aa50*/  IMAD.X R128, R128, 0x1, R151.reuse, P5 ;  /* 0x0000000180807824 */ /* 0x100fe200028e0697 */
[----:B------:R-:W-:Y:S02]  /*aa60*/  IADD3 R125, P5, R125, R152, RZ ;  /* 0x000000987d7d7210 */ /* 0x000fe40007fbe0ff */
[----:B-1----:R-:W-:Y:S02]  /*aa70*/  IADD3 R158, P3, R18, R90, RZ ;  /* 0x0000005a129e7210 */ /* 0x002fe40007f7e0ff */
[-C--:B------:R-:W-:Y:S01]  /*aa80*/  IADD3 R90, P6, R90, R152.reuse, RZ ;  /* 0x000000985a5a7210 */ /* 0x080fe20007fde0ff */
[--C-:B------:R-:W-:Y:S01]  /*aa90*/  IMAD.X R138, R138, 0x1, R151.reuse, P5 ;  /* 0x000000018a8a7824 */ /* 0x100fe200028e0697 */
[-C--:B------:R-:W-:Y:S01]  /*aaa0*/  IADD3 R135, P5, R135, R152.reuse, RZ ;  /* 0x0000009887877210 */ /* 0x080fe20007fbe0ff */
[C---:B------:R-:W-:Y:S02]  /*aab0*/  IMAD.X R159, R100.reuse, 0x1, R20, P3 ;  /* 0x00000001649f7824 */ /* 0x040fe400018e0614 */
[--C-:B------:R-:W-:Y:S01]  /*aac0*/  IMAD.X R100, R100, 0x1, R151.reuse, P6 ;  /* 0x0000000164647824 */ /* 0x100fe200030e0697 */
[----:B------:R-:W-:Y:S01]  /*aad0*/  IADD3 R97, P6, R97, R152, RZ ;  /* 0x0000009861617210 */ /* 0x000fe20007fde0ff */
[----:B------:R-:W-:Y:S01]  /*aae0*/  IMAD.X R22, R22, 0x1, R151, P5 ;  /* 0x0000000116167824 */ /* 0x000fe200028e0697 */
[----:B------:R1:W-:Y:S01]  /*aaf0*/  LDGSTS.E [R235+0x19b00], desc[UR16][R158.64], P2 ;  /* 0x19b000009eeb7fae */ /* 0x0003e20009121850 */
[----:B------:R-:W-:-:S02]  /*ab00*/  ISETP.NE.U32.AND P5, PT, R154, R155, PT ;  /* 0x0000009b9a00720c */ /* 0x000fc40003fa5070 */
[----:B------:R-:W-:Y:S01]  /*ab10*/  IMAD.X R110, R110, 0x1, R151, P6 ;  /* 0x000000016e6e7824 */ /* 0x000fe200030e0697 */
[----:B------:R-:W-:-:S05]  /*ab20*/  IADD3 R107, P6, R107, R152, RZ ;  /* 0x000000986b6b7210 */ /* 0x000fca0007fde0ff */
[----:B------:R-:W-:Y:S01]  /*ab30*/  IMAD.X R120, R120, 0x1, R151, P6 ;  /* 0x0000000178787824 */ /* 0x000fe200030e0697 */
[----:B------:R-:W-:Y:S02]  /*ab40*/  IADD3 R117, P6, R117, R152, RZ ;  /* 0x0000009875757210 */ /* 0x000fe40007fde0ff */
[----:B-1----:R-:W-:-:S03]  /*ab50*/  IADD3 R158, P3, R18, R153, RZ ;  /* 0x00000099129e7210 */ /* 0x002fc60007f7e0ff */
[----:B------:R-:W-:Y:S01]  /*ab60*/  IMAD.X R130, R130, 0x1, R151, P6 ;  /* 0x0000000182827824 */ /* 0x000fe200030e0697 */
[-C--:B------:R-:W-:Y:S01]  /*ab70*/  IADD3 R127, P6, R127, R152.reuse, RZ ;  /* 0x000000987f7f7210 */ /* 0x080fe20007fde0ff */
[----:B------:R-:W-:Y:S01]  /*ab80*/  IMAD.X R159, R92, 0x1, R20, P3 ;  /* 0x000000015c9f7824 */ /* 0x000fe200018e0614 */
[----:B------:R-:W-:-:S03]  /*ab90*/  IADD3 R21, P3, R21, R152, RZ ;  /* 0x0000009815157210 */ /* 0x000fc60007f7e0ff */
[--C-:B------:R-:W-:Y:S01]  /*aba0*/  IMAD.X R140, R140, 0x1, R151.reuse, P6 ;  /* 0x000000018c8c7824 */ /* 0x100fe200030e0697 */
[----:B------:R1:W-:Y:S01]  /*abb0*/  LDGSTS.E [R235+0x19f00], desc[UR16][R158.64], P2 ;  /* 0x19f000009eeb7fae */ /* 0x0003e20009121850 */
[-C--:B------:R-:W-:Y:S01]  /*abc0*/  IADD3 R153, P2, R153, R152.reuse, RZ ;  /* 0x0000009899997210 */ /* 0x080fe20007f5e0ff */
[--C-:B------:R-:W-:Y:S01]  /*abd0*/  IMAD.X R94, R94, 0x1, R151.reuse, P3 ;  /* 0x000000015e5e7824 */ /* 0x100fe200018e0697 */
[-C--:B------:R-:W-:Y:S01]  /*abe0*/  IADD3 R91, P3, R91, R152.reuse, RZ ;  /* 0x000000985b5b7210 */ /* 0x080fe20007f7e0ff */
[----:B------:R-:W0:Y:S01]  /*abf0*/  LDGDEPBAR ;  /* 0x00000000000079af */ /* 0x000e220000000000 */
[-C--:B------:R-:W-:Y:S01]  /*ac00*/  IADD3 R137, P6, R137, R152.reuse, RZ ;  /* 0x0000009889897210 */ /* 0x080fe20007fde0ff */
[--C-:B------:R-:W-:Y:S01]  /*ac10*/  IMAD.X R92, R92, 0x1, R151.reuse, P2 ;  /* 0x000000015c5c7824 */ /* 0x100fe200010e0697 */
[-C--:B------:R-:W-:Y:S01]  /*ac20*/  IADD3 R89, P2, R89, R152.reuse, RZ ;  /* 0x0000009859597210 */ /* 0x080fe20007f5e0ff */
[--C-:B------:R-:W-:Y:S01]  /*ac30*/  IMAD.X R104, R104, 0x1, R151.reuse, P3 ;  /* 0x0000000168687824 */ /* 0x100fe200018e0697 */
[----:B------:R-:W-:Y:S01]  /*ac40*/  IADD3 R101, P3, R101, R152, RZ ;  /* 0x0000009865657210 */ /* 0x000fe20007f7e0ff */
[----:B------:R-:W-:-:S02]  /*ac50*/  IMAD.X R150, R150, 0x1, R151, P6 ;  /* 0x0000000196967824 */ /* 0x000fc400030e0697 */
[--C-:B------:R-:W-:Y:S01]  /*ac60*/  IMAD.X R102, R102, 0x1, R151.reuse, P2 ;  /* 0x0000000166667824 */ /* 0x100fe200010e0697 */
[-C--:B------:R-:W-:Y:S01]  /*ac70*/  IADD3 R99, P2, R99, R152.reuse, RZ ;  /* 0x0000009863637210 */ /* 0x080fe20007f5e0ff */
[----:B------:R-:W-:Y:S01]  /*ac80*/  IMAD.X R114, R114, 0x1, R151, P3 ;  /* 0x0000000172727824 */ /* 0x000fe200018e0697 */
[----:B------:R-:W-:-:S03]  /*ac90*/  IADD3 R111, P3, R111, R152, RZ ;  /* 0x000000986f6f7210 */ /* 0x000fc60007f7e0ff */
        /* <DEDUP_REMOVED lines=13> */
[----:B------:R-:W-:Y:S01]  /*ad70*/  IADD3 R139, P2, R139, R152, RZ ;  /* 0x000000988b8b7210 */ /* 0x000fe20007f5e0ff */
[----:B------:R-:W-:-:S04]  /*ad80*/  IMAD.X R148, R148, 0x1, R151, P3 ;  /* 0x0000000194947824 */ /* 0x000fc800018e0697 */
[----:B------:R-:W-:Y:S01]  /*ad90*/  IMAD.X R147, R147, 0x1, R151, P2 ;  /* 0x0000000193937824 */ /* 0x000fe200010e0697 */
[----:B-1----:R-:W-:Y:S07]  /*ada0*/  @P5 BRA `(.L_x_1) ;  /* 0xffffffd000805947 */ /* 0x002fee000383ffff */
.L_x_0:
[----:B------:R-:W1:Y:S01]  /*adb0*/  S2R R158, SR_TID.X ;  /* 0x00000000009e7919 */ /* 0x000e620000002100 */
[----:B------:R-:W-:Y:S02]  /*adc0*/  WARPGROUP.DEPBAR.LE gsb0, 0x0 ;  /* 0x00008000000079c5 */ /* 0x000fe40000010000 */
[----:B------:R-:W-:-:S04]  /*add0*/  DEPBAR.LE SB0, 0x0 ;  /* 0x000080000000791a */ /* 0x000fc80000000000 */
[C---:B------:R-:W-:Y:S01]  /*ade0*/  VIADD R6, R0.reuse, 0x2 ;  /* 0x0000000200067836 */ /* 0x040fe20000000000 */
[----:B------:R-:W-:Y:S01]  /*adf0*/  ULDC UR4, c[0x0][0x244] ;  /* 0x0000910000047ab9 */ /* 0x000fe20000000800 */
[----:B------:R-:W-:Y:S01]  /*ae00*/  VIADD R4, R0, 0x3 ;  /* 0x0000000300047836 */ /* 0x000fe20000000000 */
[----:B------:R-:W-:Y:S01]  /*ae10*/  ULDC UR5, c[0x0][0x248] ;  /* 0x0000920000057ab9 */ /* 0x000fe20000000800 */
[----:B------:R-:W-:Y:S01]  /*ae20*/  IMAD.MOV.U32 R5, RZ, RZ, R58 ;  /* 0x000000ffff057224 */ /* 0x000fe200078e003a */
[-C--:B------:R-:W-:Y:S01]  /*ae30*/  ISETP.LT.AND P2, PT, R6, R157.reuse, !P0 ;  /* 0x0000009d0600720c */ /* 0x080fe20004741270 */
[----:B------:R-:W-:Y:S01]  /*ae40*/  IMAD.MOV.U32 R6, RZ, RZ, R24 ;  /* 0x000000ffff067224 */ /* 0x000fe200078e0018 */
[----:B------:R-:W-:Y:S01]  /*ae50*/  ISETP.LT.AND P3, PT, R4, R157, !P0 ;  /* 0x0000009d0400720c */ /* 0x000fe20004761270 */
[----:B------:R-:W-:Y:S01]  /*ae60*/  IMAD.MOV.U32 R4, RZ, RZ, R56 ;  /* 0x000000ffff047224 */ /* 0x000fe200078e0038 */
[----:B------:R-:W-:Y:S01]  /*ae70*/  ULDC.64 UR6, c[0x0][0x220] ;  /* 0x0000880000067ab9 */ /* 0x000fe20000000a00 */
[----:B------:R-:W-:-:S02]  /*ae80*/  IMAD.MOV.U32 R7, RZ, RZ, R26 ;  /* 0x000000ffff077224 */ /* 0x000fc400078e001a */
[----:B------:R-:W-:-:S05]  /*ae90*/  VIADD R2, R0, 0x4 ;  /* 0x0000000400027836 */ /* 0x000fca0000000000 */
[----:B------:R-:W-:Y:S01]  /*aea0*/  ISETP.LT.AND P5, PT, R2, R157, !P0 ;  /* 0x0000009d0200720c */ /* 0x000fe200047a1270 */
[C---:B-1----:R-:W-:Y:S02]  /*aeb0*/  IMAD.SHL.U32 R159, R158.reuse, 0x40, RZ ;  /* 0x000000409e9f7824 */ /* 0x042fe400078e00ff */
[C---:B------:R-:W-:Y:S02]  /*aec0*/  IMAD.SHL.U32 R235, R158.reuse, 0x10, RZ ;  /* 0x000000109eeb7824 */ /* 0x040fe400078e00ff */
[----:B------:R-:W-:Y:S01]  /*aed0*/  IMAD.SHL.U32 R3, R158, 0x8, RZ ;  /* 0x000000089e037824 */ /* 0x000fe200078e00ff */
[----:B------:R-:W-:Y:S02]  /*aee0*/  LOP3.LUT R159, R159, 0x400, RZ, 0xc0, !PT ;  /* 0x000004009f9f7812 */ /* 0x000fe400078ec0ff */
[----:B------:R-:W-:Y:S02]  /*aef0*/  LOP3.LUT R235, R235, 0xf0, RZ, 0xc0, !PT ;  /* 0x000000f0ebeb7812 */ /* 0x000fe400078ec0ff */
[----:B------:R-:W-:-:S02]  /*af00*/  LOP3.LUT R3, R3, 0x300, RZ, 0xc0, !PT ;  /* 0x0000030003037812 */ /* 0x000fc400078ec0ff */
[----:B------:R-:W-:Y:S02]  /*af10*/  IADD3 R8, R159, UR8, R235 ;  /* 0x000000089f087c10 */ /* 0x000fe4000fffe0eb */
[----:B------:R-:W-:-:S03]  /*af20*/  LOP3.LUT R158, R158, 0x7f, RZ, 0xc0, !PT ;  /* 0x0000007f9e9e7812 */ /* 0x000fc600078ec0ff */
[----:B------:R-:W-:Y:S01]  /*af30*/  IMAD.IADD R100, R3, 0x1, R8 ;  /* 0x0000000103647824 */ /* 0x000fe200078e0208 */
[----:B------:R-:W-:Y:S01]  /*af40*/  BAR.SYNC.DEFER_BLOCKING 0x0 ;  /* 0x0000000000007b1d */ /* 0x000fe20000010000 */
[----:B------:R-:W-:Y:S01]  /*af50*/  LEA R2, R158, UR8, 0x4 ;  /* 0x000000089e027c11 */ /* 0x000fe2000f8e20ff */
[----:B------:R-:W-:Y:S02]  /*af60*/  IMAD.MOV.U32 R9, RZ, RZ, R59 ;  /* 0x000000ffff097224 */ /* 0x000fe400078e003b */
[----:B------:R-:W-:Y:S02]  /*af70*/  IMAD.MOV.U32 R10, RZ, RZ, R25 ;  /* 0x000000ffff0a7224 */ /* 0x000fe400078e0019 */
[----:B------:R-:W-:Y:S02]  /*af80*/  IMAD.MOV.U32 R11, RZ, RZ, R27 ;  /* 0x000000ffff0b7224 */ /* 0x000fe400078e001b */
[----:B------:R-:W-:Y:S01]  /*af90*/  IMAD.MOV.U32 R12, RZ, RZ, R60 ;  /* 0x000000ffff0c7224 */ /* 0x000fe200078e003c */
[----:B------:R-:W2:Y:S01]  /*afa0*/  LDL.LU R3, [R1+0xc0] ;  /* 0x0000c00001037983 */ /* 0x000ea20000300800 */
[----:B------:R-:W-:-:S02]  /*afb0*/  IMAD.MOV.U32 R8, RZ, RZ, R57 ;  /* 0x000000ffff087224 */ /* 0x000fc400078e0039 */
[----:B------:R-:W-:Y:S02]  /*afc0*/  IMAD.MOV.U32 R13, RZ, RZ, R62 ;  /* 0x000000ffff0d7224 */ /* 0x000fe400078e003e */
[----:B------:R-:W-:Y:S02]  /*afd0*/  IMAD.MOV.U32 R14, RZ, RZ, R28 ;  /* 0x000000ffff0e7224 */ /* 0x000fe400078e001c */
[----:B------:R-:W-:Y:S02]  /*afe0*/  IMAD.MOV.U32 R15, RZ, RZ, R30 ;  /* 0x000000ffff0f7224 */ /* 0x000fe400078e001e */
[----:B------:R-:W-:Y:S02]  /*aff0*/  IMAD.MOV.U32 R16, RZ, RZ, R61 ;  /* 0x000000ffff107224 */ /* 0x000fe400078e003d */
[----:B------:R-:W-:Y:S02]  /*b000*/  IMAD.MOV.U32 R17, RZ, RZ, R63 ;  /* 0x000000ffff117224 */ /* 0x000fe400078e003f */
[----:B------:R-:W-:Y:S01]  /*b010*/  IMAD.MOV.U32 R18, RZ, RZ, R29 ;  /* 0x000000ffff127224 */ /* 0x000fe200078e001d */
[----:B------:R1:W-:Y:S01]  /*b020*/  STSM.16.M88.4 [R100], R4 ;  /* 0x0000000464007844 */ /* 0x0003e20000000200 */
[----:B------:R-:W-:-:S02]  /*b030*/  IMAD.MOV.U32 R19, RZ, RZ, R31 ;  /* 0x000000ffff137224 */ /* 0x000fc400078e001f */
[----:B------:R-:W-:Y:S01]  /*b040*/  IMAD.MOV.U32 R20, RZ, RZ, R73 ;  /* 0x000000ffff147224 */ /* 0x000fe200078e0049 */
[----:B------:R-:W-:Y:S01]  /*b050*/  BAR.SYNC.DEFER_BLOCKING 0x0 ;  /* 0x0000000000007b1d */ /* 0x000fe20000010000 */
[----:B------:R-:W-:Y:S02]  /*b060*/  IMAD.MOV.U32 R21, RZ, RZ, R75 ;  /* 0x000000ffff157224 */ /* 0x000fe400078e004b */
[----:B------:R-:W-:Y:S02]  /*b070*/  IMAD.MOV.U32 R22, RZ, RZ, R41 ;  /* 0x000000ffff167224 */ /* 0x000fe400078e0029 */
[----:B------:R-:W-:Y:S02]  /*b080*/  IMAD.MOV.U32 R23, RZ, RZ, R43 ;  /* 0x000000ffff177224 */ /* 0x000fe400078e002b */
[----:B------:R-:W-:Y:S02]  /*b090*/  IMAD.MOV.U32 R24, RZ, RZ, R77 ;  /* 0x000000ffff187224 */ /* 0x000fe400078e004d */
[----:B------:R-:W-:-:S02]  /*b0a0*/  IMAD.MOV.U32 R25, RZ, RZ, R79 ;  /* 0x000000ffff197224 */ /* 0x000fc400078e004f */
[----:B------:R-:W-:Y:S02]  /*b0b0*/  IMAD.MOV.U32 R26, RZ, RZ, R45 ;  /* 0x000000ffff1a7224 */ /* 0x000fe400078e002d */
[----:B-1----:R-:W-:Y:S02]  /*b0c0*/  IMAD.MOV.U32 R4, RZ, RZ, R64 ;  /* 0x000000ffff047224 */ /* 0x002fe400078e0040 */
[----:B------:R-:W-:Y:S02]  /*b0d0*/  IMAD.MOV.U32 R5, RZ, RZ, R66 ;  /* 0x000000ffff057224 */ /* 0x000fe400078e0042 */
[----:B------:R-:W-:Y:S02]  /*b0e0*/  IMAD.MOV.U32 R6, RZ, RZ, R32 ;  /* 0x000000ffff067224 */ /* 0x000fe400078e0020 */
[----:B------:R-:W-:Y:S02]  /*b0f0*/  IMAD.MOV.U32 R7, RZ, RZ, R34 ;  /* 0x000000ffff077224 */ /* 0x000fe400078e0022 */
[----:B------:R-:W-:-:S02]  /*b100*/  IMAD.MOV.U32 R27, RZ, RZ, R47 ;  /* 0x000000ffff1b7224 */ /* 0x000fc400078e002f */
[----:B------:R-:W-:Y:S01]  /*b110*/  IMAD.MOV.U32 R28, RZ, RZ, R80 ;  /* 0x000000ffff1c7224 */ /* 0x000fe200078e0050 */
[----:B------:R-:W1:Y:S01]  /*b120*/  LDS.128 R96, [R2] ;  /* 0x0000000002607984 */ /* 0x000e620000000c00 */
[----:B------:R-:W-:Y:S02]  /*b130*/  IMAD.MOV.U32 R29, RZ, RZ, R82 ;  /* 0x000000ffff1d7224 */ /* 0x000fe400078e0052 */
[----:B------:R-:W-:Y:S01]  /*b140*/  IMAD.MOV.U32 R30, RZ, RZ, R48 ;  /* 0x000000ffff1e7224 */ /* 0x000fe200078e0030 */
[----:B------:R-:W-:Y:S01]  /*b150*/  BAR.SYNC.DEFER_BLOCKING 0x0 ;  /* 0x0000000000007b1d */ /* 0x000fe20000010000 */
[----:B------:R-:W-:Y:S02]  /*b160*/  IMAD.MOV.U32 R31, RZ, RZ, R50 ;  /* 0x000000ffff1f7224 */ /* 0x000fe400078e0032 */
[----:B------:R-:W-:Y:S02]  /*b170*/  IMAD.MOV.U32 R45, RZ, RZ, R83 ;  /* 0x000000ffff2d7224 */ /* 0x000fe400078e0053 */
[----:B------:R-:W-:-:S02]  /*b180*/  IMAD.MOV.U32 R47, RZ, RZ, R51 ;  /* 0x000000ffff2f7224 */ /* 0x000fc400078e0033 */
[----:B------:R-:W-:Y:S02]  /*b190*/  IMAD.MOV.U32 R48, RZ, RZ, R84 ;  /* 0x000000ffff307224 */ /* 0x000fe400078e0054 */
[----:B------:R-:W-:Y:S02]  /*b1a0*/  IMAD.MOV.U32 R50, RZ, RZ, R52 ;  /* 0x000000ffff327224 */ /* 0x000fe400078e0034 */
[----:B------:R-:W-:Y:S01]  /*b1b0*/  IMAD.MOV.U32 R51, RZ, RZ, R54 ;  /* 0x000000ffff337224 */ /* 0x000fe200078e0036 */
[----:B------:R3:W-:Y:S01]  /*b1c0*/  STSM.16.M88.4 [R100], R8 ;  /* 0x0000000864007844 */ /* 0x0007e20000000200 */
[----:B------:R-:W-:Y:S01]  /*b1d0*/  BAR.SYNC.DEFER_BLOCKING 0x0 ;  /* 0x0000000000007b1d */ /* 0x000fe20000010000 */
[----:B---3--:R-:W-:Y:S02]  /*b1e0*/  IMAD.MOV.U32 R8, RZ, RZ, R65 ;  /* 0x000000ffff087224 */ /* 0x008fe400078e0041 */
[----:B------:R-:W-:Y:S02]  /*b1f0*/  IMAD.MOV.U32 R9, RZ, RZ, R67 ;  /* 0x000000ffff097224 */ /* 0x000fe400078e0043 */
[----:B------:R-:W-:-:S02]  /*b200*/  IMAD.MOV.U32 R10, RZ, RZ, R33 ;  /* 0x000000ffff0a7224 */ /* 0x000fc400078e0021 */
[----:B------:R-:W-:Y:S01]  /*b210*/  IMAD.MOV.U32 R11, RZ, RZ, R35 ;  /* 0x000000ffff0b7224 */ /* 0x000fe200078e0023 */
[----:B------:R-:W3:Y:S01]  /*b220*/  LDS.128 R92, [R2] ;  /* 0x00000000025c7984 */ /* 0x000ee20000000c00 */
[----:B------:R-:W-:Y:S06]  /*b230*/  BAR.SYNC.DEFER_BLOCKING 0x0 ;  /* 0x0000000000007b1d */ /* 0x000fec0000010000 */
[----:B------:R4:W-:Y:S02]  /*b240*/  STSM.16.M88.4 [R100], R12 ;  /* 0x0000000c64007844 */ /* 0x0009e40000000200 */
[----:B------:R-:W-:Y:S01]  /*b250*/  BAR.SYNC.DEFER_BLOCKING 0x0 ;  /* 0x0000000000007b1d */ /* 0x000fe20000010000 */
[----:B----4-:R-:W-:-:S02]  /*b260*/  IMAD.MOV.U32 R12, RZ, RZ, R68 ;  /* 0x000000ffff0c7224 */ /* 0x010fc400078e0044 */
[----:B------:R-:W-:Y:S02]  /*b270*/  IMAD.MOV.U32 R13, RZ, RZ, R70 ;  /* 0x000000ffff0d7224 */ /* 0x000fe400078e0046 */
[----:B------:R-:W-:Y:S02]  /*b280*/  IMAD.MOV.U32 R14, RZ, RZ, R36 ;  /* 0x000000ffff0e7224 */ /* 0x000fe400078e0024 */
[----:B------:R-:W-:Y:S02]  /*b290*/  IMAD.MOV.U32 R15, RZ, RZ, R38 ;  /* 0x000000ffff0f7224 */ /* 0x000fe400078e0026 */
[----:B------:R-:W-:Y:S02]  /*b2a0*/  IMAD.MOV.U32 R68, RZ, RZ, R85 ;  /* 0x000000ffff447224 */ /* 0x000fe400078e0055 */
[----:B------:R-:W-:Y:S01]  /*b2b0*/  IMAD.MOV.U32 R70, RZ, RZ, R53 ;  /* 0x000000ffff467224 */ /* 0x000fe200078e0035 */
[----:B------:R-:W4:Y:S01]  /*b2c0*/  LDS.128 R88, [R2] ;  /* 0x0000000002587984 */ /* 0x000f220000000c00 */
[----:B------:R-:W-:Y:S06]  /*b2d0*/  BAR.SYNC.DEFER_BLOCKING 0x0 ;  /* 0x0000000000007b1d */ /* 0x000fec0000010000 */
[----:B------:R5:W-:Y:S02]  /*b2e0*/  STSM.16.M88.4 [R100], R16 ;  /* 0x0000001064007844 */ /* 0x000be40000000200 */
[----:B------:R-:W-:Y:S01]  /*b2f0*/  BAR.SYNC.DEFER_BLOCKING 0x0 ;  /* 0x0000000000007b1d */ /* 0x000fe20000010000 */
[----:B-----5:R-:W-:-:S02]  /*b300*/  IMAD.MOV.U32 R16, RZ, RZ, R69 ;  /* 0x000000ffff107224 */ /* 0x020fc400078e0045 */
[----:B------:R-:W-:Y:S02]  /*b310*/  IMAD.MOV.U32 R17, RZ, RZ, R71 ;  /* 0x000000ffff117224 */ /* 0x000fe400078e0047 */
[----:B------:R-:W-:Y:S02]  /*b320*/  IMAD.MOV.U32 R18, RZ, RZ, R37 ;  /* 0x000000ffff127224 */ /* 0x000fe400078e0025 */
[----:B------:R-:W-:Y:S02]  /*b330*/  IMAD.MOV.U32 R19, RZ, RZ, R39 ;  /* 0x000000ffff137224 */ /* 0x000fe400078e0027 */
[----:B------:R-:W-:Y:S02]  /*b340*/  IMAD.MOV.U32 R69, RZ, RZ, R87 ;  /* 0x000000ffff457224 */ /* 0x000fe400078e0057 */
[----:B------:R-:W-:Y:S01]  /*b350*/  IMAD.MOV.U32 R71, RZ, RZ, R55 ;  /* 0x000000ffff477224 */ /* 0x000fe200078e0037 */
[----:B------:R-:W5:Y:S01]  /*b360*/  LDS.128 R64, [R2] ;  /* 0x0000000002407984 */ /* 0x000f620000000c00 */
[----:B------:R-:W-:Y:S06]  /*b370*/  BAR.SYNC.DEFER_BLOCKING 0x0 ;  /* 0x0000000000007b1d */ /* 0x000fec0000010000 */
[----:B------:R-:W-:Y:S02]  /*b380*/  STSM.16.M88.4 [R100], R4 ;  /* 0x0000000464007844 */ /* 0x000fe40000000200 */
[----:B------:R-:W-:Y:S06]  /*b390*/  BAR.SYNC.DEFER_BLOCKING 0x0 ;  /* 0x0000000000007b1d */ /* 0x000fec0000010000 */
[----:B------:R-:W5:Y:S02]  /*b3a0*/  LDS.128 R60, [R2] ;  /* 0x00000000023c7984 */ /* 0x000f640000000c00 */
[----:B------:R-:W-:Y:S06]  /*b3b0*/  BAR.SYNC.DEFER_BLOCKING 0x0 ;  /* 0x0000000000007b1d */ /* 0x000fec0000010000 */
[----:B------:R1:W-:Y:S02]  /*b3c0*/  STSM.16.M88.4 [R100], R8 ;  /* 0x0000000864007844 */ /* 0x0003e40000000200 */
[----:B------:R-:W-:Y:S01]  /*b3d0*/  BAR.SYNC.DEFER_BLOCKING 0x0 ;  /* 0x0000000000007b1d */ /* 0x000fe20000010000 */
[----:B--2---:R-:W-:-:S02]  /*b3e0*/  IMAD R3, R3, UR4, RZ ;  /* 0x0000000403037c24 */ /* 0x004fc4000f8e02ff */
[----:B-1----:R-:W-:Y:S02]  /*b3f0*/  IMAD.MOV.U32 R8, RZ, RZ, R72 ;  /* 0x000000ffff087224 */ /* 0x002fe400078e0048 */
[----:B------:R-:W-:Y:S02]  /*b400*/  IMAD.MOV.U32 R9, RZ, RZ, R74 ;  /* 0x000000ffff097224 */ /* 0x000fe400078e004a */
[----:B------:R-:W-:Y:S01]  /*b410*/  IMAD.MOV.U32 R10, RZ, RZ, R40 ;  /* 0x000000ffff0a7224 */ /* 0x000fe200078e0028 */
[----:B------:R-:W-:Y:S01]  /*b420*/  LEA R40, P4, R3, UR6, 0x2 ;  /* 0x0000000603287c11 */ /* 0x000fe2000f8810ff */
[----:B------:R-:W-:-:S03]  /*b430*/  IMAD.MOV.U32 R11, RZ, RZ, R42 ;  /* 0x000000ffff0b7224 */ /* 0x000fc600078e002a */
[----:B------:R-:W-:Y:S02]  /*b440*/  LEA.HI.X.SX32 R3, R3, UR7, 0x2, P4 ;  /* 0x0000000703037c11 */ /* 0x000fe4000a0f16ff */
[----:B------:R-:W-:Y:S01]  /*b450*/  ISETP.LT.AND P4, PT, R0, R157, !P0 ;  /* 0x0000009d0000720c */ /* 0x000fe20004781270 */
[----:B------:R-:W1:Y:S01]  /*b460*/  LDS.128 R56, [R2] ;  /* 0x0000000002387984 */ /* 0x000e620000000c00 */
[----:B------:R-:W-:Y:S06]  /*b470*/  BAR.SYNC.DEFER_BLOCKING 0x0 ;  /* 0x0000000000007b1d */ /* 0x000fec0000010000 */
[----:B------:R-:W-:Y:S02]  /*b480*/  STSM.16.M88.4 [R100], R12 ;  /* 0x0000000c64007844 */ /* 0x000fe40000000200 */
[----:B------:R-:W-:Y:S06]  /*b490*/  BAR.SYNC.DEFER_BLOCKING 0x0 ;  /* 0x0000000000007b1d */ /* 0x000fec0000010000 */
[----:B------:R-:W2:Y:S02]  /*b4a0*/  LDS.128 R32, [R2] ;  /* 0x0000000002207984 */ /* 0x000ea40000000c00 */
[----:B------:R-:W-:Y:S06]  /*b4b0*/  BAR.SYNC.DEFER_BLOCKING 0x0 ;  /* 0x0000000000007b1d */ /* 0x000fec0000010000 */
[----:B------:R3:W-:Y:S02]  /*b4c0*/  STSM.16.M88.4 [R100], R16 ;  /* 0x0000001064007844 */ /* 0x0007e40000000200 */
[----:B------:R-:W-:Y:S01]  /*b4d0*/  BAR.SYNC.DEFER_BLOCKING 0x0 ;  /* 0x0000000000007b1d */ /* 0x000fe20000010000 */
[----:B---3--:R-:W-:-:S02]  /*b4e0*/  IMAD.MOV.U32 R16, RZ, RZ, R76 ;  /* 0x000000ffff107224 */ /* 0x008fc400078e004c */
[----:B------:R-:W-:Y:S02]  /*b4f0*/  IMAD.MOV.U32 R17, RZ, RZ, R78 ;  /* 0x000000ffff117224 */ /* 0x000fe400078e004e */
[----:B------:R-:W-:Y:S02]  /*b500*/  IMAD.MOV.U32 R18, RZ, RZ, R44 ;  /* 0x000000ffff127224 */ /* 0x000fe400078e002c */
[----:B------:R-:W-:Y:S02]  /*b510*/  IMAD.MOV.U32 R19, RZ, RZ, R46 ;  /* 0x000000ffff137224 */ /* 0x000fe400078e002e */
[----:B------:R-:W-:Y:S02]  /*b520*/  IMAD.MOV.U32 R44, RZ, RZ, R81 ;  /* 0x000000ffff2c7224 */ /* 0x000fe400078e0051 */
[----:B------:R-:W-:Y:S01]  /*b530*/  IMAD.MOV.U32 R46, RZ, RZ, R49 ;  /* 0x000000ffff2e7224 */ /* 0x000fe200078e0031 */
[----:B------:R-:W3:Y:S01]  /*b540*/  LDS.128 R36, [R2] ;  /* 0x0000000002247984 */ /* 0x000ee20000000c00 */
[----:B------:R-:W-:Y:S01]  /*b550*/  IMAD.MOV.U32 R49, RZ, RZ, R86 ;  /* 0x000000ffff317224 */ /* 0x000fe200078e0056 */
[----:B------:R-:W-:Y:S06]  /*b560*/  BAR.SYNC.DEFER_BLOCKING 0x0 ;  /* 0x0000000000007b1d */ /* 0x000fec0000010000 */
[----:B------:R-:W-:Y:S02]  /*b570*/  STSM.16.M88.4 [R100], R8 ;  /* 0x0000000864007844 */ /* 0x000fe40000000200 */
[----:B------:R-:W-:Y:S06]  /*b580*/  BAR.SYNC.DEFER_BLOCKING 0x0 ;  /* 0x0000000000007b1d */ /* 0x000fec0000010000 */
[----:B------:R-:W3:Y:S02]  /*b590*/  LDS.128 R4, [R2] ;  /* 0x0000000002047984 */ /* 0x000ee40000000c00 */
        /* <DEDUP_REMOVED lines=13> */
[----:B------:R4:W-:Y:S02]  /*b670*/  STSM.16.M88.4 [R100], R28 ;  /* 0x0000001c64007844 */ /* 0x0009e40000000200 */
[----:B------:R-:W-:Y:S01]  /*b680*/  BAR.SYNC.DEFER_BLOCKING 0x0 ;  /* 0x0000000000007b1d */ /* 0x000fe20000010000 */
[----:B----4-:R-:W-:-:S04]  /*b690*/  IMAD R28, R0, UR5, RZ ;  /* 0x00000005001c7c24 */ /* 0x010fc8000f8e02ff */
[C---:B------:R-:W-:Y:S01]  /*b6a0*/  VIADD R41, R28.reuse, UR5 ;  /* 0x000000051c297c36 */ /* 0x040fe20008000000 */
[----:B------:R-:W-:-:S04]  /*b6b0*/  LEA R42, P6, R28, R40, 0x2 ;  /* 0x000000281c2a7211 */ /* 0x000fc800078c10ff */
[----:B------:R-:W-:Y:S01]  /*b6c0*/  LEA.HI.X.SX32 R43, R28, R3, 0x2, P6 ;  /* 0x000000031c2b7211 */ /* 0x000fe200030f16ff */
[----:B------:R-:W4:Y:S01]  /*b6d0*/  LDS.128 R16, [R2] ;  /* 0x0000000002107984 */ /* 0x000f220000000c00 */
[----:B------:R-:W-:Y:S06]  /*b6e0*/  BAR.SYNC.DEFER_BLOCKING 0x0 ;  /* 0x0000000000007b1d */ /* 0x000fec0000010000 */
[----:B------:R5:W-:Y:S02]  /*b6f0*/  STSM.16.M88.4 [R100], R44 ;  /* 0x0000002c64007844 */ /* 0x000be40000000200 */
[----:B------:R-:W-:Y:S01]  /*b700*/  BAR.SYNC.DEFER_BLOCKING 0x0 ;  /* 0x0000000000007b1d */ /* 0x000fe20000010000 */
[----:B-----5:R-:W-:Y:S01]  /*b710*/  VIADD R46, R0, 0x5 ;  /* 0x00000005002e7836 */ /* 0x020fe20000000000 */
[C---:B------:R-:W-:Y:S01]  /*b720*/  LEA R44, P6, R41.reuse, R40, 0x2 ;  /* 0x00000028292c7211 */ /* 0x040fe200078c10ff */
[----:B------:R-:W-:-:S03]  /*b730*/  VIADD R47, R41, UR5 ;  /* 0x00000005292f7c36 */ /* 0x000fc60008000000 */
[----:B------:R-:W-:Y:S01]  /*b740*/  LEA.HI.X.SX32 R45, R41, R3, 0x2, P6 ;  /* 0x00000003292d7211 */ /* 0x000fe200030f16ff */
[----:B------:R-:W-:Y:S01]  /*b750*/  VIADD R41, R47, UR5 ;  /* 0x000000052f297c36 */ /* 0x000fe20008000000 */
[----:B------:R-:W5:Y:S01]  /*b760*/  LDS.128 R24, [R2] ;  /* 0x0000000002187984 */ /* 0x000f620000000c00 */
[----:B------:R-:W-:Y:S06]  /*b770*/  BAR.SYNC.DEFER_BLOCKING 0x0 ;  /* 0x0000000000007b1d */ /* 0x000fec0000010000 */
[----:B------:R1:W-:Y:S02]  /*b780*/  STSM.16.M88.4 [R100], R48 ;  /* 0x0000003064007844 */ /* 0x0003e40000000200 */
[----:B------:R-:W-:Y:S01]  /*b790*/  BAR.SYNC.DEFER_BLOCKING 0x0 ;  /* 0x0000000000007b1d */ /* 0x000fe20000010000 */
[----:B-1----:R-:W-:-:S02]  /*b7a0*/  VIADD R48, R0, 0x6 ;  /* 0x0000000600307836 */ /* 0x002fc40000000000 */
[----:B------:R-:W-:-:S03]  /*b7b0*/  VIADD R50, R0, 0x8 ;  /* 0x0000000800327836 */ /* 0x000fc60000000000 */
[----:B------:R-:W1:Y:S02]  /*b7c0*/  LDS.128 R28, [R2] ;  /* 0x00000000021c7984 */ /* 0x000e640000000c00 */
[----:B------:R-:W-:Y:S06]  /*b7d0*/  BAR.SYNC.DEFER_BLOCKING 0x0 ;  /* 0x0000000000007b1d */ /* 0x000fec0000010000 */
[----:B------:R-:W-:Y:S02]  /*b7e0*/  STSM.16.M88.4 [R100], R68 ;  /* 0x0000004464007844 */ /* 0x000fe40000000200 */
[----:B------:R-:W-:Y:S06]  /*b7f0*/  BAR.SYNC.DEFER_BLOCKING 0x0 ;  /* 0x0000000000007b1d */ /* 0x000fec0000010000 */
[----:B------:R2:W-:Y:S01]  /*b800*/  @P4 STG.E desc[UR16][R42.64], R96 ;  /* 0x000000602a004986 */ /* 0x0005e2000c101910 */
[----:B------:R-:W-:-:S02]  /*b810*/  ISETP.LT.AND P4, PT, R46, R157, !P0 ;  /* 0x0000009d2e00720c */ /* 0x000fc40004781270 */
[CC--:B------:R-:W-:Y:S01]  /*b820*/  LEA R46, P6, R47.reuse, R40.reuse, 0x2 ;  /* 0x000000282f2e7211 */ /* 0x0c0fe200078c10ff */
[----:B------:R3:W-:Y:S03]  /*b830*/  @P1 STG.E desc[UR16][R44.64], R92 ;  /* 0x0000005c2c001986 */ /* 0x0007e6000c101910 */
[----:B------:R-:W-:Y:S02]  /*b840*/  LEA.HI.X.SX32 R47, R47, R3, 0x2, P6 ;  /* 0x000000032f2f7211 */ /* 0x000fe400030f16ff */
[----:B------:R-:W-:Y:S02]  /*b850*/  ISETP.LT.AND P6, PT, R48, R157, !P0 ;  /* 0x0000009d3000720c */ /* 0x000fe400047c1270 */
[C---:B------:R-:W-:Y:S01]  /*b860*/  LEA R48, P1, R41.reuse, R40, 0x2 ;  /* 0x0000002829307211 */ /* 0x040fe200078210ff */
[----:B--2---:R-:W-:Y:S01]  /*b870*/  VIADD R42, R0, 0x7 ;  /* 0x00000007002a7836 */ /* 0x004fe20000000000 */
[----:B------:R2:W-:Y:S01]  /*b880*/  @P2 STG.E desc[UR16][R46.64], R97 ;  /* 0x000000612e002986 */ /* 0x0005e2000c101910 */
[C---:B------:R-:W-:Y:S01]  /*b890*/  VIADD R43, R41.reuse, UR5 ;  /* 0x00000005292b7c36 */ /* 0x040fe20008000000 */
[----:B------:R-:W-:-:S02]  /*b8a0*/  LEA.HI.X.SX32 R49, R41, R3, 0x2, P1 ;  /* 0x0000000329317211 */ /* 0x000fc400008f16ff */
[-C--:B------:R-:W-:Y:S01]  /*b8b0*/  ISETP.LT.AND P2, PT, R42, R157.reuse, !P0 ;  /* 0x0000009d2a00720c */ /* 0x080fe20004741270 */
[C---:B------:R-:W-:Y:S01]  /*b8c0*/  VIADD R41, R43.reuse, UR5 ;  /* 0x000000052b297c36 */ /* 0x040fe20008000000 */
[-C--:B------:R-:W-:Y:S01]  /*b8d0*/  LEA R42, P1, R43, R40.reuse, 0x2 ;  /* 0x000000282b2a7211 */ /* 0x080fe200078210ff */
[----:B------:R4:W-:Y:S01]  /*b8e0*/  @P3 STG.E desc[UR16][R48.64], R93 ;  /* 0x0000005d30003986 */ /* 0x0009e2000c101910 */
[----:B------:R-:W-:Y:S01]  /*b8f0*/  ISETP.LT.AND P3, PT, R50, R157, !P0 ;  /* 0x0000009d3200720c */ /* 0x000fe20004761270 */
[----:B------:R-:W-:Y:S01]  /*b900*/  VIADD R51, R41, UR5 ;  /* 0x0000000529337c36 */ /* 0x000fe20008000000 */
[----:B------:R-:W-:Y:S01]  /*b910*/  LEA.HI.X.SX32 R43, R43, R3, 0x2, P1 ;  /* 0x000000032b2b7211 */ /* 0x000fe200008f16ff */
[----:B------:R-:W-:Y:S01]  /*b920*/  VIADD R50, R0, 0x9 ;  /* 0x0000000900327836 */ /* 0x000fe20000000000 */
[----:B---3--:R-:W-:-:S03]  /*b930*/  LEA R44, P1, R41, R40, 0x2 ;  /* 0x00000028292c7211 */ /* 0x008fc600078210ff */
[----:B------:R3:W-:Y:S01]  /*b940*/  @P5 STG.E desc[UR16][R42.64], R98 ;  /* 0x000000622a005986 */ /* 0x0007e2000c101910 */
[----:B------:R-:W-:Y:S01]  /*b950*/  LEA.HI.X.SX32 R45, R41, R3, 0x2, P1 ;  /* 0x00000003292d7211 */ /* 0x000fe200008f16ff */
[C---:B------:R-:W-:Y:S01]  /*b960*/  VIADD R41, R51.reuse, UR5 ;  /* 0x0000000533297c36 */ /* 0x040fe20008000000 */
[CC--:B--2---:R-:W-:Y:S01]  /*b970*/  LEA R46, P1, R51.reuse, R40.reuse, 0x2 ;  /* 0x00000028332e7211 */ /* 0x0c4fe200078210ff */
[----:B----4-:R-:W-:Y:S01]  /*b980*/  VIADD R48, R0, 0xa ;  /* 0x0000000a00307836 */ /* 0x010fe20000000000 */
[----:B------:R-:W-:Y:S01]  /*b990*/  ISETP.LT.AND P5, PT, R50, R157, !P0 ;  /* 0x0000009d3200720c */ /* 0x000fe200047a1270 */
[----:B------:R2:W-:Y:S01]  /*b9a0*/  @P4 STG.E desc[UR16][R44.64], R94 ;  /* 0x0000005e2c004986 */ /* 0x0005e2000c101910 */
[----:B------:R-:W-:Y:S01]  /*b9b0*/  LEA.HI.X.SX32 R47, R51, R3, 0x2, P1 ;  /* 0x00000003332f7211 */ /* 0x000fe200008f16ff */
[----:B------:R-:W-:Y:S01]  /*b9c0*/  VIADD R50, R0, 0xb ;  /* 0x0000000b00327836 */ /* 0x000fe20000000000 */
[----:B------:R-:W-:Y:S02]  /*b9d0*/  ISETP.LT.AND P1, PT, R48, R157, !P0 ;  /* 0x0000009d3000720c */ /* 0x000fe40004721270 */
[CC--:B------:R-:W-:Y:S01]  /*b9e0*/  LEA R48, P4, R41.reuse, R40.reuse, 0x2 ;  /* 0x0000002829307211 */ /* 0x0c0fe200078810ff */
[C---:B---3--:R-:W-:Y:S01]  /*b9f0*/  VIADD R43, R41.reuse, UR5 ;  /* 0x00000005292b7c36 */ /* 0x048fe20008000000 */
[----:B------:R3:W-:Y:S02]  /*ba00*/  @P6 STG.E desc[UR16][R46.64], R99 ;  /* 0x000000632e006986 */ /* 0x0007e4000c101910 */
[----:B------:R-:W-:Y:S01]  /*ba10*/  LEA.HI.X.SX32 R49, R41, R3, 0x2, P4 ;  /* 0x0000000329317211 */ /* 0x000fe200020f16ff */
[C---:B------:R-:W-:Y:S01]  /*ba20*/  VIADD R41, R43.reuse, UR5 ;  /* 0x000000052b297c36 */ /* 0x040fe20008000000 */
[----:B------:R-:W-:-:S02]  /*ba30*/  LEA R42, P6, R43, R40, 0x2 ;  /* 0x000000282b2a7211 */ /* 0x000fc400078c10ff */
[----:B------:R-:W-:Y:S01]  /*ba40*/  ISETP.LT.AND P4, PT, R50, R157, !P0 ;  /* 0x0000009d3200720c */ /* 0x000fe20004781270 */
[----:B------:R4:W-:Y:S01]  /*ba50*/  @P2 STG.E desc[UR16][R48.64], R95 ;  /* 0x0000005f30002986 */ /* 0x0009e2000c101910 */
[-C--:B------:R-:W-:Y:S01]  /*ba60*/  LEA.HI.X.SX32 R43, R43, R3.reuse, 0x2, P6 ;  /* 0x000000032b2b7211 */ /* 0x080fe200030f16ff */
[C---:B------:R-:W-:Y:S01]  /*ba70*/  VIADD R50, R0.reuse, 0xc ;  /* 0x0000000c00327836 */ /* 0x040fe20000000000 */
[CC--:B--2---:R-:W-:Y:S01]  /*ba80*/  LEA R44, P6, R41.reuse, R40.reuse, 0x2 ;  /* 0x00000028292c7211 */ /* 0x0c4fe200078c10ff */
[----:B---3--:R-:W-:Y:S02]  /*ba90*/  VIADD R46, R0, 0xd ;  /* 0x0000000d002e7836 */ /* 0x008fe40000000000 */
[----:B------:R2:W-:Y:S01]  /*baa0*/  @P3 STG.E desc[UR16][R42.64], R88 ;  /* 0x000000582a003986 */ /* 0x0005e2000c101910 */
[C---:B------:R-:W-:Y:S01]  /*bab0*/  VIADD R47, R41.reuse, UR5 ;  /* 0x00000005292f7c36 */ /* 0x040fe20008000000 */
[----:B------:R-:W-:Y:S02]  /*bac0*/  LEA.HI.X.SX32 R45, R41, R3, 0x2, P6 ;  /* 0x00000003292d7211 */ /* 0x000fe400030f16ff */
        /* <DEDUP_REMOVED lines=8> */
[----:B----4-:R-:W-:-:S03]  /*bb50*/  LEA R48, P6, R41, R40, 0x2 ;  /* 0x0000002829307211 */ /* 0x010fc600078c10ff */
[----:B------:R4:W-:Y:S01]  /*bb60*/  @P1 STG.E desc[UR16][R46.64], R89 ;  /* 0x000000592e001986 */ /* 0x0009e2000c101910 */
[----:B------:R-:W-:Y:S01]  /*bb70*/  LEA.HI.X.SX32 R49, R41, R3, 0x2, P6 ;  /* 0x0000000329317211 */ /* 0x000fe200030f16ff */
[C---:B------:R-:W-:Y:S01]  /*bb80*/  VIADD R41, R51.reuse, UR5 ;  /* 0x0000000533297c36 */ /* 0x040fe20008000000 */
[CC--:B--2---:R-:W-:Y:S01]  /*bb90*/  LEA R42, P6, R51.reuse, R40.reuse, 0x2 ;  /* 0x00000028332a7211 */ /* 0x0c4fe200078c10ff */
[----:B---3--:R-:W-:Y:S01]  /*bba0*/  VIADD R44, R0, 0x10 ;  /* 0x00000010002c7836 */ /* 0x008fe20000000000 */
[----:B------:R-:W-:Y:S01]  /*bbb0*/  ISETP.LT.AND P5, PT, R50, R157, !P0 ;  /* 0x0000009d3200720c */ /* 0x000fe200047a1270 */
[----:B------:R2:W-:Y:S01]  /*bbc0*/  @P4 STG.E desc[UR16][R48.64], R65 ;  /* 0x0000004130004986 */ /* 0x0005e2000c101910 */
[----:B------:R-:W-:Y:S01]  /*bbd0*/  LEA.HI.X.SX32 R43, R51, R3, 0x2, P6 ;  /* 0x00000003332b7211 */ /* 0x000fe200030f16ff */
[----:B------:R-:W-:Y:S01]  /*bbe0*/  VIADD R50, R0, 0xf ;  /* 0x0000000f00327836 */ /* 0x000fe20000000000 */
[-C--:B------:R-:W-:Y:S02]  /*bbf0*/  ISETP.LT.AND P4, PT, R44, R157.reuse, !P0 ;  /* 0x0000009d2c00720c */ /* 0x080fe40004781270 */
[CC--:B------:R-:W-:Y:S01]  /*bc00*/  LEA R44, P6, R41.reuse, R40.reuse, 0x2 ;  /* 0x00000028292c7211 */ /* 0x0c0fe200078c10ff */
[C---:B----4-:R-:W-:Y:S01]  /*bc10*/  VIADD R47, R41.reuse, UR5 ;  /* 0x00000005292f7c36 */ /* 0x050fe20008000000 */
[----:B------:R3:W-:Y:S01]  /*bc20*/  @P2 STG.E desc[UR16][R42.64], R90 ;  /* 0x0000005a2a002986 */ /* 0x0007e2000c101910 */
[----:B------:R-:W-:Y:S01]  /*bc30*/  ISETP.LT.AND P1, PT, R50, R157, !P0 ;  /* 0x0000009d3200720c */ /* 0x000fe20004721270 */
[----:B------:R-:W-:Y:S01]  /*bc40*/  VIADD R50, R0, 0x11 ;  /* 0x0000001100327836 */ /* 0x000fe20000000000 */
        /* <DEDUP_REMOVED lines=9> */
[C---:B------:R-:W-:Y:S01]  /*bce0*/  VIADD R43, R41.reuse, UR5 ;  /* 0x00000005292b7c36 */ /* 0x040fe20008000000 */
[----:B------:R2:W-:Y:S01]  /*bcf0*/  @P5 STG.E desc[UR16][R46.64], R91 ;  /* 0x0000005b2e005986 */ /* 0x0005e2000c101910 */
        /* <DEDUP_REMOVED lines=58> */
[----:B------:R-:W-:Y:S01]  /*c0a0*/  ISETP.LT.AND P2, PT, R50, R157, !P0 ;  /* 0x0000009d3200720c */ /* 0x000fe20004741270 */
[----:B------:R3:W-:Y:S01]  /*c0b0*/  @P5 STG.E desc[UR16][R42.64], R32 ;  /* 0x000000202a005986 */ /* 0x0007e2000c101910 */
[----:B------:R-:W-:Y:S01]  /*c0c0*/  LEA.HI.X.SX32 R45, R41, R3, 0x2, P6 ;  /* 0x00000003292d7211 */ /* 0x000fe200030f16ff */
[C---:B------:R-:W-:Y:S01]  /*c0d0*/  VIADD R41, R47.reuse, UR5 ;  /* 0x000000052f297c36 */ /* 0x040fe20008000000 */
[----:B------:R-:W-:Y:S01]  /*c0e0*/  LEA R46, P6, R47, R40, 0x2 ;  /* 0x000000282f2e7211 */ /* 0x000fe200078c10ff */
[----:B------:R-:W-:-:S02]  /*c0f0*/  VIADD R50, R0, 0x1d ;  /* 0x0000001d00327836 */ /* 0x000fc40000000000 */
[----:B------:R4:W-:Y:S01]  /*c100*/  @P1 STG.E desc[UR16][R44.64], R36 ;  /* 0x000000242c001986 */ /* 0x0009e2000c101910 */
[----:B------:R-:W-:Y:S02]  /*c110*/  LEA.HI.X.SX32 R47, R47, R3, 0x2, P6 ;  /* 0x000000032f2f7211 */ /* 0x000fe400030f16ff */
[CC--:B--2---:R-:W-:Y:S02]  /*c120*/  LEA R48, P6, R41.reuse, R40.reuse, 0x2 ;  /* 0x0000002829307211 */ /* 0x0c4fe400078c10ff */
[----:B------:R-:W-:Y:S01]  /*c130*/  ISETP.LT.AND P5, PT, R50, R157, !P0 ;  /* 0x0000009d3200720c */ /* 0x000fe200047a1270 */
[C---:B---3--:R-:W-:Y:S01]  /*c140*/  VIADD R32, R0.reuse, 0x1f ;  /* 0x0000001f00207836 */ /* 0x048fe20000000000 */
[----:B------:R2:W-:Y:S01]  /*c150*/  @P4 STG.E desc[UR16][R46.64], R33 ;  /* 0x000000212e004986 */ /* 0x0005e2000c101910 */
[C---:B------:R-:W-:Y:S01]  /*c160*/  VIADD R43, R41.reuse, UR5 ;  /* 0x00000005292b7c36 */ /* 0x040fe20008000000 */
[----:B------:R-:W-:Y:S01]  /*c170*/  LEA.HI.X.SX32 R49, R41, R3, 0x2, P6 ;  /* 0x0000000329317211 */ /* 0x000fe200030f16ff */
[----:B------:R-:W-:Y:S01]  /*c180*/  VIADD R50, R0, 0x1e ;  /* 0x0000001e00327836 */ /* 0x000fe20000000000 */
[-C--:B------:R-:W-:Y:S01]  /*c190*/  ISETP.LT.AND P4, PT, R32, R157.reuse, !P0 ;  /* 0x0000009d2000720c */ /* 0x080fe20004781270 */
[----:B------:R-:W-:Y:S01]  /*c1a0*/  VIADD R32, R0, 0x20 ;  /* 0x0000002000207836 */ /* 0x000fe20000000000 */
[C---:B------:R-:W-:Y:S01]  /*c1b0*/  LEA R42, P6, R43.reuse, R40, 0x2 ;  /* 0x000000282b2a7211 */ /* 0x040fe200078c10ff */
[----:B----4-:R-:W-:Y:S01]  /*c1c0*/  VIADD R36, R43, UR5 ;  /* 0x000000052b247c36 */ /* 0x010fe20008000000 */
[----:B------:R3:W-:Y:S01]  /*c1d0*/  @P2 STG.E desc[UR16][R48.64], R37 ;  /* 0x0000002530002986 */ /* 0x0007e2000c101910 */
[----:B------:R-:W-:-:S02]  /*c1e0*/  ISETP.LT.AND P1, PT, R50, R157, !P0 ;  /* 0x0000009d3200720c */ /* 0x000fc40004721270 */
[----:B------:R-:W-:Y:S01]  /*c1f0*/  LEA.HI.X.SX32 R43, R43, R3, 0x2, P6 ;  /* 0x000000032b2b7211 */ /* 0x000fe200030f16ff */
[----:B------:R-:W-:Y:S01]  /*c200*/  VIADD R41, R36, UR5 ;  /* 0x0000000524297c36 */ /* 0x000fe20008000000 */
[----:B------:R-:W-:Y:S01]  /*c210*/  ISETP.LT.AND P2, PT, R32, R157, !P0 ;  /* 0x0000009d2000720c */ /* 0x000fe20004741270 */
[----:B------:R-:W-:Y:S01]  /*c220*/  VIADD R32, R0, 0x21 ;  /* 0x0000002100207836 */ /* 0x000fe20000000000 */
[-C--:B------:R-:W-:Y:S01]  /*c230*/  LEA R44, P6, R36, R40.reuse, 0x2 ;  /* 0x00000028242c7211 */ /* 0x080fe200078c10ff */
[----:B------:R4:W-:Y:S01]  /*c240*/  @P3 STG.E desc[UR16][R42.64], R34 ;  /* 0x000000222a003986 */ /* 0x0009e2000c101910 */
[----:B--2---:R-:W-:Y:S02]  /*c250*/  VIADD R46, R0, 0x23 ;  /* 0x00000023002e7836 */ /* 0x004fe40000000000 */
[----:B------:R-:W-:Y:S01]  /*c260*/  LEA.HI.X.SX32 R45, R36, R3, 0x2, P6 ;  /* 0x00000003242d7211 */ /* 0x000fe200030f16ff */
[----:B------:R-:W-:Y:S01]  /*c270*/  VIADD R36, R0, 0x22 ;  /* 0x0000002200247836 */ /* 0x000fe20000000000 */
[-C--:B------:R-:W-:Y:S01]  /*c280*/  ISETP.LT.AND P3, PT, R32, R157.reuse, !P0 ;  /* 0x0000009d2000720c */ /* 0x080fe20004761270 */
[C---:B---3--:R-:W-:Y:S01]  /*c290*/  VIADD R37, R41.reuse, UR5 ;  /* 0x0000000529257c36 */ /* 0x048fe20008000000 */
[----:B------:R-:W-:Y:S01]  /*c2a0*/  LEA R32, P6, R41, R40, 0x2 ;  /* 0x0000002829207211 */ /* 0x000fe200078c10ff */
[----:B------:R2:W-:Y:S01]  /*c2b0*/  @P5 STG.E desc[UR16][R44.64], R38 ;  /* 0x000000262c005986 */ /* 0x0005e2000c101910 */
[----:B------:R-:W-:-:S02]  /*c2c0*/  ISETP.LT.AND P5, PT, R36, R157, !P0 ;  /* 0x0000009d2400720c */ /* 0x000fc400047a1270 */
[-C--:B------:R-:W-:Y:S01]  /*c2d0*/  LEA.HI.X.SX32 R33, R41, R3.reuse, 0x2, P6 ;  /* 0x0000000329217211 */ /* 0x080fe200030f16ff */
[C---:B------:R-:W-:Y:S01]  /*c2e0*/  VIADD R41, R37.reuse, UR5 ;  /* 0x0000000525297c36 */ /* 0x040fe20008000000 */
[CC--:B------:R-:W-:Y:S01]  /*c2f0*/  LEA R36, P6, R37.reuse, R40.reuse, 0x2 ;  /* 0x0000002825247211 */ /* 0x0c0fe200078c10ff */
[----:B----4-:R-:W-:Y:S02]  /*c300*/  VIADD R34, R0, 0x24 ;  /* 0x0000002400227836 */ /* 0x010fe40000000000 */
[----:B------:R3:W-:Y:S01]  /*c310*/  @P1 STG.E desc[UR16][R32.64], R35 ;  /* 0x0000002320001986 */ /* 0x0007e2000c101910 */
[----:B------:R-:W-:Y:S02]  /*c320*/  LEA.HI.X.SX32 R37, R37, R3, 0x2, P6 ;  /* 0x0000000325257211 */ /* 0x000fe400030f16ff */
[-C--:B------:R-:W-:Y:S01]  /*c330*/  ISETP.LT.AND P1, PT, R46, R157.reuse, !P0 ;  /* 0x0000009d2e00720c */ /* 0x080fe20004721270 */
[C---:B------:R-:W-:Y:S01]  /*c340*/  VIADD R46, R41.reuse, UR5 ;  /* 0x00000005292e7c36 */ /* 0x040fe20008000000 */
[C---:B------:R-:W-:Y:S01]  /*c350*/  LEA R42, P6, R41.reuse, R40, 0x2 ;  /* 0x00000028292a7211 */ /* 0x040fe200078c10ff */
[----:B------:R4:W-:Y:S01]  /*c360*/  @P4 STG.E desc[UR16][R36.64], R39 ;  /* 0x0000002724004986 */ /* 0x0009e2000c101910 */
[----:B------:R-:W-:Y:S01]  /*c370*/  ISETP.LT.AND P4, PT, R34, R157, !P0 ;  /* 0x0000009d2200720c */ /* 0x000fe20004781270 */
[----:B------:R-:W-:Y:S01]  /*c380*/  VIADD R34, R0, 0x26 ;  /* 0x0000002600227836 */ /* 0x000fe20000000000 */
[----:B------:R-:W-:-:S02]  /*c390*/  LEA.HI.X.SX32 R43, R41, R3, 0x2, P6 ;  /* 0x00000003292b7211 */ /* 0x000fc400030f16ff */
[-C--:B--2---:R-:W-:Y:S01]  /*c3a0*/  LEA R44, P6, R46, R40.reuse, 0x2 ;  /* 0x000000282e2c7211 */ /* 0x084fe200078c10ff */
[----:B---3--:R-:W-:Y:S02]  /*c3b0*/  VIADD R32, R0, 0x25 ;  /* 0x0000002500207836 */ /* 0x008fe40000000000 */
[C---:B------:R-:W-:Y:S01]  /*c3c0*/  VIADD R33, R46.reuse, UR5 ;  /* 0x000000052e217c36 */ /* 0x040fe20008000000 */
[----:B------:R-:W-:Y:S01]  /*c3d0*/  LEA.HI.X.SX32 R45, R46, R3, 0x2, P6 ;  /* 0x000000032e2d7211 */ /* 0x000fe200030f16ff */
[----:B------:R2:W-:Y:S01]  /*c3e0*/  @P2 STG.E desc[UR16][R42.64], R4 ;  /* 0x000000042a002986 */ /* 0x0005e2000c101910 */
[-C--:B------:R-:W-:Y:S01]  /*c3f0*/  ISETP.LT.AND P2, PT, R32, R157.reuse, !P0 ;  /* 0x0000009d2000720c */ /* 0x080fe20004741270 */
[C---:B------:R-:W-:Y:S01]  /*c400*/  VIADD R35, R33.reuse, UR5 ;  /* 0x0000000521237c36 */ /* 0x040fe20008000000 */
[CC--:B------:R-:W-:Y:S01]  /*c410*/  LEA R32, P6, R33.reuse, R40.reuse, 0x2 ;  /* 0x0000002821207211 */ /* 0x0c0fe200078c10ff */
[----:B------:R3:W-:Y:S01]  /*c420*/  @P3 STG.E desc[UR16][R44.64], R12 ;  /* 0x0000000c2c003986 */ /* 0x0007e2000c101910 */
[----:B------:R-:W-:Y:S01]  /*c430*/  ISETP.LT.AND P3, PT, R34, R157, !P0 ;  /* 0x0000009d2200720c */ /* 0x000fe20004761270 */
[----:B----4-:R-:W-:Y:S01]  /*c440*/  VIADD R36, R0, 0x27 ;  /* 0x0000002700247836 */ /* 0x010fe20000000000 */
[----:B------:R-:W-:Y:S01]  /*c450*/  LEA.HI.X.SX32 R33, R33, R3, 0x2, P6 ;  /* 0x0000000321217211 */ /* 0x000fe200030f16ff */
[C---:B------:R-:W-:Y:S01]  /*c460*/  VIADD R37, R35.reuse, UR5 ;  /* 0x0000000523257c36 */ /* 0x040fe20008000000 */
[----:B------:R-:W-:-:S03]  /*c470*/  LEA R34, P6, R35, R40, 0x2 ;  /* 0x0000002823227211 */ /* 0x000fc600078c10ff */
[----:B------:R4:W-:Y:S01]  /*c480*/  @P5 STG.E desc[UR16][R32.64], R5 ;  /* 0x0000000520005986 */ /* 0x0009e2000c101910 */
[----:B------:R-:W-:Y:S01]  /*c490*/  LEA.HI.X.SX32 R35, R35, R3, 0x2, P6 ;  /* 0x0000000323237211 */ /* 0x000fe200030f16ff */
[----:B--2---:R-:W-:Y:S01]  /*c4a0*/  VIADD R4, R0, 0x28 ;  /* 0x0000002800047836 */ /* 0x004fe20000000000 */
[-C--:B------:R-:W-:Y:S01]  /*c4b0*/  ISETP.LT.AND P5, PT, R36, R157.reuse, !P0 ;  /* 0x0000009d2400720c */ /* 0x080fe200047a1270 */
[C---:B---3--:R-:W-:Y:S01]  /*c4c0*/  VIADD R12, R37.reuse, UR5 ;  /* 0x00000005250c7c36 */ /* 0x048fe20008000000 */
[CC--:B------:R-:W-:Y:S01]  /*c4d0*/  LEA R36, P6, R37.reuse, R40.reuse, 0x2 ;  /* 0x0000002825247211 */ /* 0x0c0fe200078c10ff */
[----:B------:R-:W-:Y:S01]  /*c4e0*/  @P1 STG.E desc[UR16][R34.64], R13 ;  /* 0x0000000d22001986 */ /* 0x000fe2000c101910 */
[----:B------:R-:W-:Y:S01]  /*c4f0*/  ISETP.LT.AND P1, PT, R4, R157, !P0 ;  /* 0x0000009d0400720c */ /* 0x000fe20004721270 */
[----:B------:R-:W-:Y:S01]  /*c500*/  VIADD R4, R0, 0x29 ;  /* 0x0000002900047836 */ /* 0x000fe20000000000 */
[----:B------:R-:W-:Y:S02]  /*c510*/  LEA.HI.X.SX32 R37, R37, R3, 0x2, P6 ;  /* 0x0000000325257211 */ /* 0x000fe400030f16ff */
[C---:B------:R-:W-:Y:S01]  /*c520*/  LEA R38, P6, R12.reuse, R40, 0x2 ;  /* 0x000000280c267211 */ /* 0x040fe200078c10ff */
[----:B----4-:R-:W-:-:S02]  /*c530*/  VIADD R5, R12, UR5 ;  /* 0x000000050c057c36 */ /* 0x010fc40008000000 */
[----:B------:R2:W-:Y:S01]  /*c540*/  @P4 STG.E desc[UR16][R36.64], R6 ;  /* 0x0000000624004986 */ /* 0x0005e2000c101910 */
[----:B------:R-:W-:Y:S01]  /*c550*/  LEA.HI.X.SX32 R39, R12, R3, 0x2, P6 ;  /* 0x000000030c277211 */ /* 0x000fe200030f16ff */
[----:B------:R-:W-:Y:S01]  /*c560*/  VIADD R12, R0, 0x2a ;  /* 0x0000002a000c7836 */ /* 0x000fe20000000000 */
[-C--:B------:R-:W-:Y:S01]  /*c570*/  ISETP.LT.AND P4, PT, R4, R157.reuse, !P0 ;  /* 0x0000009d0400720c */ /* 0x080fe20004781270 */
[C---:B------:R-:W-:Y:S01]  /*c580*/  VIADD R32, R5.reuse, UR5 ;  /* 0x0000000505207c36 */ /* 0x040fe20008000000 */
[CC--:B------:R-:W-:Y:S01]  /*c590*/  LEA R4, P6, R5.reuse, R40.reuse, 0x2 ;  /* 0x0000002805047211 */ /* 0x0c0fe200078c10ff */
[----:B------:R3:W-:Y:S01]  /*c5a0*/  @P2 STG.E desc[UR16][R38.64], R14 ;  /* 0x0000000e26002986 */ /* 0x0007e2000c101910 */
[----:B------:R-:W-:Y:S01]  /*c5b0*/  ISETP.LT.AND P2, PT, R12, R157, !P0 ;  /* 0x0000009d0c00720c */ /* 0x000fe20004741270 */
[C---:B------:R-:W-:Y:S01]  /*c5c0*/  VIADD R33, R32.reuse, UR5 ;  /* 0x0000000520217c36 */ /* 0x040fe20008000000 */
[----:B------:R-:W-:Y:S02]  /*c5d0*/  LEA.HI.X.SX32 R5, R5, R3, 0x2, P6 ;  /* 0x0000000305057211 */ /* 0x000fe400030f16ff */
[----:B------:R-:W-:Y:S01]  /*c5e0*/  LEA R12, P6, R32, R40, 0x2 ;  /* 0x00000028200c7211 */ /* 0x000fe200078c10ff */
[----:B--2---:R-:W-:-:S02]  /*c5f0*/  VIADD R6, R0, 0x2b ;  /* 0x0000002b00067836 */ /* 0x004fc40000000000 */
[----:B------:R2:W-:Y:S01]  /*c600*/  @P3 STG.E desc[UR16][R4.64], R7 ;  /* 0x0000000704003986 */ /* 0x0005e2000c101910 */
[----:B------:R-:W-:Y:S02]  /*c610*/  LEA.HI.X.SX32 R13, R32, R3, 0x2, P6 ;  /* 0x00000003200d7211 */ /* 0x000fe400030f16ff */
[----:B------:R-:W-:Y:S01]  /*c620*/  ISETP.LT.AND P3, PT, R6, R157, !P0 ;  /* 0x0000009d0600720c */ /* 0x000fe20004761270 */
[----:B------:R-:W-:Y:S01]  /*c630*/  VIADD R6, R0, 0x2c ;  /* 0x0000002c00067836 */ /* 0x000fe20000000000 */
[CC--:B------:R-:W-:Y:S01]  /*c640*/  LEA R32, P6, R33.reuse, R40.reuse, 0x2 ;  /* 0x0000002821207211 */ /* 0x0c0fe200078c10ff */
[C---:B---3--:R-:W-:Y:S01]  /*c650*/  VIADD R14, R33.reuse, UR5 ;  /* 0x00000005210e7c36 */ /* 0x048fe20008000000 */
[----:B------:R3:W-:Y:S02]  /*c660*/  @P5 STG.E desc[UR16][R12.64], R15 ;  /* 0x0000000f0c005986 */ /* 0x0007e4000c101910 */
[----:B------:R-:W-:Y:S01]  /*c670*/  LEA.HI.X.SX32 R33, R33, R3, 0x2, P6 ;  /* 0x0000000321217211 */ /* 0x000fe200030f16ff */
[----:B------:R-:W-:Y:S01]  /*c680*/  VIADD R36, R14, UR5 ;  /* 0x000000050e247c36 */ /* 0x000fe20008000000 */
[----:B------:R-:W-:Y:S01]  /*c690*/  ISETP.LT.AND P5, PT, R6, R157, !P0 ;  /* 0x0000009d0600720c */ /* 0x000fe200047a1270 */
[----:B------:R-:W-:Y:S01]  /*c6a0*/  VIADD R6, R0, 0x2d ;  /* 0x0000002d00067836 */ /* 0x000fe20000000000 */
[----:B------:R-:W-:Y:S01]  /*c6b0*/  LEA R34, P6, R14, R40, 0x2 ;  /* 0x000000280e227211 */ /* 0x000fe200078c10ff */
[----:B------:R4:W-:Y:S01]  /*c6c0*/  @P1 STG.E desc[UR16][R32.64], R8 ;  /* 0x0000000820001986 */ /* 0x0009e2000c101910 */
[----:B--2---:R-:W-:-:S02]  /*c6d0*/  VIADD R7, R36, UR5 ;  /* 0x0000000524077c36 */ /* 0x004fc40008000000 */
[----:B------:R-:W-:Y:S02]  /*c6e0*/  LEA.HI.X.SX32 R35, R14, R3, 0x2, P6 ;  /* 0x000000030e237211 */ /* 0x000fe400030f16ff */
[----:B------:R-:W-:Y:S01]  /*c6f0*/  ISETP.LT.AND P1, PT, R6, R157, !P0 ;  /* 0x0000009d0600720c */ /* 0x000fe20004721270 */
[----:B------:R-:W-:Y:S01]  /*c700*/  VIADD R6, R0, 0x2e ;  /* 0x0000002e00067836 */ /* 0x000fe20000000000 */
[-C--:B------:R-:W-:Y:S01]  /*c710*/  LEA R4, P6, R36, R40.reuse, 0x2 ;  /* 0x0000002824047211 */ /* 0x080fe200078c10ff */
[----:B------:R2:W-:Y:S01]  /*c720*/  @P4 STG.E desc[UR16][R34.64], R20 ;  /* 0x0000001422004986 */ /* 0x0005e2000c101910 */
[----:B---3--:R-:W-:Y:S02]  /*c730*/  VIADD R12, R0, 0x2f ;  /* 0x0000002f000c7836 */ /* 0x008fe40000000000 */
[----:B------:R-:W-:Y:S01]  /*c740*/  LEA.HI.X.SX32 R5, R36, R3, 0x2, P6 ;  /* 0x0000000324057211 */ /* 0x000fe200030f16ff */
[C---:B------:R-:W-:Y:S01]  /*c750*/  VIADD R13, R7.reuse, UR5 ;  /* 0x00000005070d7c36 */ /* 0x040fe20008000000 */
[-C--:B------:R-:W-:Y:S01]  /*c760*/  ISETP.LT.AND P4, PT, R6, R157.reuse, !P0 ;  /* 0x0000009d0600720c */ /* 0x080fe20004781270 */
[----:B----4-:R-:W-:Y:S01]  /*c770*/  VIADD R8, R0, 0x30 ;  /* 0x0000003000087836 */ /* 0x010fe20000000000 */
[-C--:B------:R-:W-:Y:S01]  /*c780*/  LEA R6, P6, R7, R40.reuse, 0x2 ;  /* 0x0000002807067211 */ /* 0x080fe200078c10ff */
[----:B------:R3:W-:Y:S01]  /*c790*/  @P2 STG.E desc[UR16][R4.64], R9 ;  /* 0x0000000904002986 */ /* 0x0007e2000c101910 */
[----:B------:R-:W-:Y:S01]  /*c7a0*/  ISETP.LT.AND P2, PT, R12, R157, !P0 ;  /* 0x0000009d0c00720c */ /* 0x000fe20004741270 */
[----:B------:R-:W-:Y:S01]  /*c7b0*/  VIADD R15, R13, UR5 ;  /* 0x000000050d0f7c36 */ /* 0x000fe20008000000 */
[-C--:B------:R-:W-:Y:S01]  /*c7c0*/  LEA.HI.X.SX32 R7, R7, R3.reuse, 0x2, P6 ;  /* 0x0000000307077211 */ /* 0x080fe200030f16ff */
[C---:B--2---:R-:W-:Y:S01]  /*c7d0*/  VIADD R20, R0.reuse, 0x35 ;  /* 0x0000003500147836 */ /* 0x044fe20000000000 */
[CC--:B------:R-:W-:Y:S01]  /*c7e0*/  LEA R12, P6, R13.reuse, R40.reuse, 0x2 ;  /* 0x000000280d0c7211 */ /* 0x0c0fe200078c10ff */
[----:B------:R2:W4:Y:S03]  /*c7f0*/  LDS.128 R32, [R2] ;  /* 0x0000000002207984 */ /* 0x0005260000000c00 */
[----:B------:R-:W-:Y:S01]  /*c800*/  LEA.HI.X.SX32 R13, R13, R3, 0x2, P6 ;  /* 0x000000030d0d7211 */ /* 0x000fe200030f16ff */
[----:B------:R5:W-:Y:S01]  /*c810*/  @P3 STG.E desc[UR16][R6.64], R21 ;  /* 0x0000001506003986 */ /* 0x000be2000c101910 */
[CC--:B------:R-:W-:Y:S01]  /*c820*/  LEA R14, P6, R15.reuse, R40.reuse, 0x2 ;  /* 0x000000280f0e7211 */ /* 0x0c0fe200078c10ff */
[----:B---3--:R-:W-:Y:S01]  /*c830*/  VIADD R4, R0, 0x31 ;  /* 0x0000003100047836 */ /* 0x008fe20000000000 */
[----:B------:R-:W-:Y:S01]  /*c840*/  ISETP.LT.AND P3, PT, R8, R157, !P0 ;  /* 0x0000009d0800720c */ /* 0x000fe20004761270 */
[C---:B------:R-:W-:Y:S01]  /*c850*/  VIADD R5, R15.reuse, UR5 ;  /* 0x000000050f057c36 */ /* 0x040fe20008000000 */
[----:B------:R-:W-:Y:S01]  /*c860*/  LEA.HI.X.SX32 R15, R15, R3, 0x2, P6 ;  /* 0x000000030f0f7211 */ /* 0x000fe200030f16ff */
[----:B------:R3:W-:Y:S01]  /*c870*/  @P5 STG.E desc[UR16][R12.64], R10 ;  /* 0x0000000a0c005986 */ /* 0x0007e2000c101910 */
[----:B------:R-:W-:Y:S01]  /*c880*/  ISETP.LT.AND P5, PT, R4, R157, !P0 ;  /* 0x0000009d0400720c */ /* 0x000fe200047a1270 */
[C---:B------:R-:W-:Y:S01]  /*c890*/  VIADD R8, R0.reuse, 0x32 ;  /* 0x0000003200087836 */ /* 0x040fe20000000000 */
[----:B------:R-:W-:Y:S01]  /*c8a0*/  LEA R4, P6, R5, R40, 0x2 ;  /* 0x0000002805047211 */ /* 0x000fe200078c10ff */
[----:B------:R1:W-:Y:S01]  /*c8b0*/  @P1 STG.E desc[UR16][R14.64], R22 ;  /* 0x000000160e001986 */ /* 0x0003e2000c101910 */
[----:B--2---:R-:W-:-:S02]  /*c8c0*/  VIADD R2, R0, 0x3a ;  /* 0x0000003a00027836 */ /* 0x004fc40000000000 */
[C---:B-----5:R-:W-:Y:S01]  /*c8d0*/  VIADD R7, R5.reuse, UR5 ;  /* 0x0000000505077c36 */ /* 0x060fe20008000000 */
[----:B------:R-:W-:Y:S02]  /*c8e0*/  LEA.HI.X.SX32 R5, R5, R3, 0x2, P6 ;  /* 0x0000000305057211 */ /* 0x000fe400030f16ff */
[----:B------:R-:W-:Y:S01]  /*c8f0*/  ISETP.LT.AND P1, PT, R8, R157, !P0 ;  /* 0x0000009d0800720c */ /* 0x000fe20004721270 */
[C---:B------:R-:W-:Y:S01]  /*c900*/  VIADD R9, R7.reuse, UR5 ;  /* 0x0000000507097c36 */ /* 0x040fe20008000000 */
[-C--:B------:R-:W-:Y:S01]  /*c910*/  LEA R6, P6, R7, R40.reuse, 0x2 ;  /* 0x0000002807067211 */ /* 0x080fe200078c10ff */
[C---:B------:R-:W-:Y:S01]  /*c920*/  VIADD R8, R0.reuse, 0x33 ;  /* 0x0000003300087836 */ /* 0x040fe20000000000 */
[----:B------:R2:W-:Y:S01]  /*c930*/  @P4 STG.E desc[UR16][R4.64], R11 ;  /* 0x0000000b04004986 */ /* 0x0005e2000c101910 */
[----:B---3--:R-:W-:Y:S01]  /*c940*/  VIADD R13, R9, UR5 ;  /* 0x00000005090d7c36 */ /* 0x008fe20008000000 */
[----:B------:R-:W-:Y:S01]  /*c950*/  LEA.HI.X.SX32 R7, R7, R3, 0x2, P6 ;  /* 0x0000000307077211 */ /* 0x000fe200030f16ff */
[----:B------:R-:W-:Y:S01]  /*c960*/  VIADD R10, R0, 0x34 ;  /* 0x00000034000a7836 */ /* 0x000fe20000000000 */
[-C--:B------:R-:W-:Y:S01]  /*c970*/  ISETP.LT.AND P4, PT, R8, R157.reuse, !P0 ;  /* 0x0000009d0800720c */ /* 0x080fe20004781270 */
[----:B-1----:R-:W-:Y:S01]  /*c980*/  VIADD R15, R13, UR5 ;  /* 0x000000050d0f7c36 */ /* 0x002fe20008000000 */
[-C--:B------:R-:W-:Y:S01]  /*c990*/  LEA R8, P6, R9, R40.reuse, 0x2 ;  /* 0x0000002809087211 */ /* 0x080fe200078c10ff */
[----:B------:R-:W-:Y:S01]  /*c9a0*/  @P2 STG.E desc[UR16][R6.64], R23 ;  /* 0x0000001706002986 */ /* 0x000fe2000c101910 */
[----:B------:R-:W-:Y:S01]  /*c9b0*/  ISETP.LT.AND P2, PT, R10, R157, !P0 ;  /* 0x0000009d0a00720c */ /* 0x000fe20004741270 */
[----:B------:R-:W-:Y:S01]  /*c9c0*/  VIADD R21, R15, UR5 ;  /* 0x000000050f157c36 */ /* 0x000fe20008000000 */
[----:B------:R-:W-:Y:S01]  /*c9d0*/  LEA.HI.X.SX32 R9, R9, R3, 0x2, P6 ;  /* 0x0000000309097211 */ /* 0x000fe200030f16ff */
[----:B------:R-:W-:Y:S01]  /*c9e0*/  VIADD R14, R0, 0x36 ;  /* 0x00000036000e7836 */ /* 0x000fe20000000000 */
[----:B------:R-:W-:-:S03]  /*c9f0*/  LEA R12, P6, R13, R40, 0x2 ;  /* 0x000000280d0c7211 */ /* 0x000fc600078c10ff */
[----:B------:R1:W-:Y:S01]  /*ca00*/  @P3 STG.E desc[UR16][R8.64], R16 ;  /* 0x0000001008003986 */ /* 0x0003e2000c101910 */
[-C--:B------:R-:W-:Y:S02]  /*ca10*/  LEA R10, P3, R21, R40.reuse, 0x2 ;  /* 0x00000028150a7211 */ /* 0x080fe400078610ff */
[-C--:B------:R-:W-:Y:S02]  /*ca20*/  LEA.HI.X.SX32 R13, R13, R3.reuse, 0x2, P6 ;  /* 0x000000030d0d7211 */ /* 0x080fe400030f16ff */
[-C--:B--2---:R-:W-:Y:S02]  /*ca30*/  LEA R4, P6, R15, R40.reuse, 0x2 ;  /* 0x000000280f047211 */ /* 0x084fe400078c10ff */
[CC--:B------:R-:W-:Y:S01]  /*ca40*/  LEA.HI.X.SX32 R11, R21.reuse, R3.reuse, 0x2, P3 ;  /* 0x00000003150b7211 */ /* 0x0c0fe200018f16ff */
[----:B------:R-:W-:Y:S01]  /*ca50*/  VIADD R21, R21, UR5 ;  /* 0x0000000515157c36 */ /* 0x000fe20008000000 */
[----:B------:R-:W-:Y:S01]  /*ca60*/  LEA.HI.X.SX32 R5, R15, R3, 0x2, P6 ;  /* 0x000000030f057211 */ /* 0x000fe200030f16ff */
[----:B------:R2:W-:Y:S01]  /*ca70*/  @P5 STG.E desc[UR16][R12.64], R24 ;  /* 0x000000180c005986 */ /* 0x0005e2000c101910 */
[-C--:B------:R-:W-:Y:S01]  /*ca80*/  ISETP.LT.AND P5, PT, R20, R157.reuse, !P0 ;  /* 0x0000009d1400720c */ /* 0x080fe200047a1270 */
[C---:B-1----:R-:W-:Y:S01]  /*ca90*/  VIADD R9, R21.reuse, UR5 ;  /* 0x0000000515097c36 */ /* 0x042fe20008000000 */
[----:B------:R-:W-:Y:S01]  /*caa0*/  ISETP.LT.AND P3, PT, R14, R157, !P0 ;  /* 0x0000009d0e00720c */ /* 0x000fe20004761270 */
[----:B------:R1:W-:Y:S01]  /*cab0*/  @P1 STG.E desc[UR16][R4.64], R17 ;  /* 0x0000001104001986 */ /* 0x0003e2000c101910 */
[-C--:B------:R-:W-:Y:S01]  /*cac0*/  LEA R6, P1, R21, R40.reuse, 0x2 ;  /* 0x0000002815067211 */ /* 0x080fe200078210ff */
[----:B------:R-:W-:Y:S01]  /*cad0*/  VIADD R14, R0, 0x37 ;  /* 0x00000037000e7836 */ /* 0x000fe20000000000 */
[----:B------:R-:W-:Y:S01]  /*cae0*/  LEA R8, P6, R9, R40, 0x2 ;  /* 0x0000002809087211 */ /* 0x000fe200078c10ff */
[----:B------:R3:W-:Y:S01]  /*caf0*/  @P4 STG.E desc[UR16][R10.64], R25 ;  /* 0x000000190a004986 */ /* 0x0007e2000c101910 */
[----:B------:R-:W-:-:S02]  /*cb00*/  LEA.HI.X.SX32 R7, R21, R3, 0x2, P1 ;  /* 0x0000000315077211 */ /* 0x000fc400008f16ff */
[----:B------:R-:W-:Y:S01]  /*cb10*/  ISETP.LT.AND P4, PT, R14, R157, !P0 ;  /* 0x0000009d0e00720c */ /* 0x000fe20004781270 */
[----:B--2---:R-:W-:Y:S02]  /*cb20*/  VIADD R12, R0, 0x38 ;  /* 0x00000038000c7836 */ /* 0x004fe40000000000 */
[----:B------:R-:W-:Y:S01]  /*cb30*/  @P2 STG.E desc[UR16][R6.64], R18 ;  /* 0x0000001206002986 */ /* 0x000fe2000c101910 */
[C---:B-1----:R-:W-:Y:S01]  /*cb40*/  VIADD R5, R9.reuse, UR5 ;  /* 0x0000000509057c36 */ /* 0x042fe20008000000 */
[----:B------:R-:W-:Y:S02]  /*cb50*/  LEA.HI.X.SX32 R9, R9, R3, 0x2, P6 ;  /* 0x0000000309097211 */ /* 0x000fe400030f16ff */
[----:B------:R-:W-:Y:S01]  /*cb60*/  ISETP.LT.AND P1, PT, R12, R157, !P0 ;  /* 0x0000009d0c00720c */ /* 0x000fe20004721270 */
[C---:B------:R-:W-:Y:S01]  /*cb70*/  VIADD R13, R5.reuse, UR5 ;  /* 0x00000005050d7c36 */ /* 0x040fe20008000000 */
[----:B------:R-:W-:Y:S01]  /*cb80*/  LEA R4, P2, R5, R40, 0x2 ;  /* 0x0000002805047211 */ /* 0x000fe200078410ff */
[----:B------:R1:W-:Y:S01]  /*cb90*/  @P5 STG.E desc[UR16][R8.64], R26 ;  /* 0x0000001a08005986 */ /* 0x0003e2000c101910 */
[----:B------:R-:W-:-:S02]  /*cba0*/  VIADD R12, R0, 0x39 ;  /* 0x00000039000c7836 */ /* 0x000fc40000000000 */
[-C--:B---3--:R-:W-:Y:S02]  /*cbb0*/  LEA R10, P5, R13, R40.reuse, 0x2 ;  /* 0x000000280d0a7211 */ /* 0x088fe400078a10ff */
[-C--:B------:R-:W-:Y:S02]  /*cbc0*/  LEA.HI.X.SX32 R5, R5, R3.reuse, 0x2, P2 ;  /* 0x0000000305057211 */ /* 0x080fe400010f16ff */
[C---:B------:R-:W-:Y:S01]  /*cbd0*/  LEA.HI.X.SX32 R11, R13.reuse, R3, 0x2, P5 ;  /* 0x000000030d0b7211 */ /* 0x040fe200028f16ff */
[----:B------:R-:W-:Y:S01]  /*cbe0*/  VIADD R13, R13, UR5 ;  /* 0x000000050d0d7c36 */ /* 0x000fe20008000000 */
[----:B------:R-:W-:Y:S01]  /*cbf0*/  ISETP.LT.AND P2, PT, R12, R157, !P0 ;  /* 0x0000009d0c00720c */ /* 0x000fe20004741270 */
[----:B------:R-:W-:Y:S01]  /*cc00*/  VIADD R12, R0, 0x3b ;  /* 0x0000003b000c7836 */ /* 0x000fe20000000000 */
[----:B------:R-:W-:Y:S01]  /*cc10*/  @P3 STG.E desc[UR16][R4.64], R19 ;  /* 0x0000001304003986 */ /* 0x000fe2000c101910 */
[C---:B-1----:R-:W-:Y:S01]  /*cc20*/  VIADD R9, R13.reuse, UR5 ;  /* 0x000000050d097c36 */ /* 0x042fe20008000000 */
[----:B------:R-:W-:-:S02]  /*cc30*/  LEA R6, P3, R13, R40, 0x2 ;  /* 0x000000280d067211 */ /* 0x000fc400078610ff */
[----:B------:R1:W-:Y:S01]  /*cc40*/  @P4 STG.E desc[UR16][R10.64], R27 ;  /* 0x0000001b0a004986 */ /* 0x0003e2000c101910 */
[-C--:B------:R-:W-:Y:S01]  /*cc50*/  ISETP.LT.AND P4, PT, R12, R157.reuse, !P0 ;  /* 0x0000009d0c00720c */ /* 0x080fe20004781270 */
[C---:B------:R-:W-:Y:S01]  /*cc60*/  VIADD R12, R9.reuse, UR5 ;  /* 0x00000005090c7c36 */ /* 0x040fe20008000000 */
[----:B------:R-:W-:Y:S01]  /*cc70*/  ISETP.LT.AND P5, PT, R2, R157, !P0 ;  /* 0x0000009d0200720c */ /* 0x000fe200047a1270 */
[----:B------:R-:W-:Y:S01]  /*cc80*/  VIADD R2, R0, 0x3c ;  /* 0x0000003c00027836 */ /* 0x000fe20000000000 */
[-C--:B------:R-:W-:Y:S02]  /*cc90*/  LEA R8, P6, R9, R40.reuse, 0x2 ;  /* 0x0000002809087211 */ /* 0x080fe400078c10ff */
[-C--:B------:R-:W-:Y:S02]  /*cca0*/  LEA.HI.X.SX32 R7, R13, R3.reuse, 0x2, P3 ;  /* 0x000000030d077211 */ /* 0x080fe400018f16ff */
[----:B------:R-:W-:Y:S02]  /*ccb0*/  LEA.HI.X.SX32 R9, R9, R3, 0x2, P6 ;  /* 0x0000000309097211 */ /* 0x000fe400030f16ff */
[----:B------:R-:W-:Y:S01]  /*ccc0*/  ISETP.LT.AND P3, PT, R2, R157, !P0 ;  /* 0x0000009d0200720c */ /* 0x000fe20004761270 */
[----:B-1----:R-:W-:Y:S01]  /*ccd0*/  VIADD R11, R12, UR5 ;  /* 0x000000050c0b7c36 */ /* 0x002fe20008000000 */
[----:B------:R1:W-:Y:S01]  /*cce0*/  @P1 STG.E desc[UR16][R6.64], R28 ;  /* 0x0000001c06001986 */ /* 0x0003e2000c101910 */
[----:B------:R-:W-:Y:S01]  /*ccf0*/  VIADD R2, R0, 0x3d ;  /* 0x0000003d00027836 */ /* 0x000fe20000000000 */
[-C--:B------:R-:W-:Y:S01]  /*cd00*/  LEA R4, P1, R12, R40.reuse, 0x2 ;  /* 0x000000280c047211 */ /* 0x080fe200078210ff */
[C---:B------:R-:W-:Y:S01]  /*cd10*/  VIADD R13, R11.reuse, UR5 ;  /* 0x000000050b0d7c36 */ /* 0x040fe20008000000 */
[----:B----4-:R2:W-:Y:S01]  /*cd20*/  @P2 STG.E desc[UR16][R8.64], R32 ;  /* 0x0000002008002986 */ /* 0x0105e2000c101910 */
[----:B------:R-:W-:-:S02]  /*cd30*/  LEA R10, P6, R11, R40, 0x2 ;  /* 0x000000280b0a7211 */ /* 0x000fc400078c10ff */
[----:B------:R-:W-:Y:S01]  /*cd40*/  ISETP.LT.AND P2, PT, R2, R157, !P0 ;  /* 0x0000009d0200720c */ /* 0x000fe20004741270 */
[----:B------:R-:W-:Y:S01]  /*cd50*/  VIADD R14, R13, UR5 ;  /* 0x000000050d0e7c36 */ /* 0x000fe20008000000 */
[-C--:B------:R-:W-:Y:S01]  /*cd60*/  LEA.HI.X.SX32 R5, R12, R3.reuse, 0x2, P1 ;  /* 0x000000030c057211 */ /* 0x080fe200008f16ff */
[C---:B------:R-:W-:Y:S01]  /*cd70*/  VIADD R2, R0.reuse, 0x3e ;  /* 0x0000003e00027836 */ /* 0x040fe20000000000 */
[-C--:B------:R-:W-:Y:S01]  /*cd80*/  LEA.HI.X.SX32 R11, R11, R3.reuse, 0x2, P6 ;  /* 0x000000030b0b7211 */ /* 0x080fe200030f16ff */
[----:B------:R-:W-:Y:S01]  /*cd90*/  VIADD R0, R0, 0x3f ;  /* 0x0000003f00007836 */ /* 0x000fe20000000000 */
[CC--:B-1----:R-:W-:Y:S01]  /*cda0*/  LEA R6, P1, R13.reuse, R40.reuse, 0x2 ;  /* 0x000000280d067211 */ /* 0x0c2fe200078210ff */
[----:B------:R1:W-:Y:S01]  /*cdb0*/  @P5 STG.E desc[UR16][R4.64], R29 ;  /* 0x0000001d04005986 */ /* 0x0003e2000c101910 */
[C---:B------:R-:W-:Y:S01]  /*cdc0*/  LEA R12, P6, R14.reuse, R40, 0x2 ;  /* 0x000000280e0c7211 */ /* 0x040fe200078c10ff */
[----:B--2---:R-:W-:Y:S01]  /*cdd0*/  VIADD R9, R14, UR5 ;  /* 0x000000050e097c36 */ /* 0x004fe20008000000 */
[----:B------:R-:W-:Y:S01]  /*cde0*/  LEA.HI.X.SX32 R7, R13, R3, 0x2, P1 ;  /* 0x000000030d077211 */ /* 0x000fe200008f16ff */
[----:B------:R1:W-:Y:S01]  /*cdf0*/  @P4 STG.E desc[UR16][R10.64], R33 ;  /* 0x000000210a004986 */ /* 0x0003e2000c101910 */
[----:B------:R-:W-:-:S02]  /*ce00*/  ISETP.LT.AND P1, PT, R2, R157, !P0 ;  /* 0x0000009d0200720c */ /* 0x000fc40004721270 */
[----:B------:R-:W-:Y:S01]  /*ce10*/  ISETP.LT.AND P0, PT, R0, R157, !P0 ;  /* 0x0000009d0000720c */ /* 0x000fe20004701270 */
[----:B------:R1:W-:Y:S01]  /*ce20*/  @P3 STG.E desc[UR16][R6.64], R30 ;  /* 0x0000001e06003986 */ /* 0x0003e2000c101910 */
[----:B------:R-:W-:Y:S01]  /*ce30*/  LEA.HI.X.SX32 R13, R14, R3, 0x2, P6 ;  /* 0x000000030e0d7211 */ /* 0x000fe200030f16ff */
[C---:B------:R-:W-:Y:S01]  /*ce40*/  VIADD R14, R9.reuse, UR5 ;  /* 0x00000005090e7c36 */ /* 0x040fe20008000000 */
[----:B------:R-:W-:-:S03]  /*ce50*/  LEA R8, P6, R9, R40, 0x2 ;  /* 0x0000002809087211 */ /* 0x000fc600078c10ff */
[----:B------:R1:W-:Y:S01]  /*ce60*/  @P2 STG.E desc[UR16][R12.64], R34 ;  /* 0x000000220c002986 */ /* 0x0003e2000c101910 */
[----:B------:R-:W-:Y:S02]  /*ce70*/  LEA.HI.X.SX32 R9, R9, R3, 0x2, P6 ;  /* 0x0000000309097211 */ /* 0x000fe400030f16ff */
[----:B------:R-:W-:-:S03]  /*ce80*/  LEA R40, P6, R14, R40, 0x2 ;  /* 0x000000280e287211 */ /* 0x000fc600078c10ff */
[----:B------:R1:W-:Y:S01]  /*ce90*/  @P1 STG.E desc[UR16][R8.64], R31 ;  /* 0x0000001f08001986 */ /* 0x0003e2000c101910 */
[----:B------:R-:W-:Y:S01]  /*cea0*/  LEA.HI.X.SX32 R41, R14, R3, 0x2, P6 ;  /* 0x000000030e297211 */ /* 0x000fe200030f16ff */
[----:B------:R-:W-:Y:S08]  /*ceb0*/  @!P0 EXIT ;  /* 0x000000000000894d */ /* 0x000ff00003800000 */
[----:B------:R-:W-:Y:S01]  /*cec0*/  STG.E desc[UR16][R40.64], R35 ;  /* 0x0000002328007986 */ /* 0x000fe2000c101910 */
[----:B------:R-:W-:Y:S05]  /*ced0*/  EXIT ;  /* 0x000000000000794d */ /* 0x000fea0003800000 */
.L_x_2:
[----:B------:R-:W-:-:S00]  /*cee0*/  BRA `(.L_x_2) ;  /* 0xfffffffc00fc7947 */ /* 0x000fc0000383ffff */
[----:B------:R-:W-:-:S00]  /*cef0*/  NOP ;  /* 0x0000000000007918 */ /* 0x000fc00000000000 */
        /* <DEDUP_REMOVED lines=8> */
.L_x_3:


//--------------------- .nv.shared.matmul_kernel  --------------------------
	.section	.nv.shared.matmul_kernel,"aw",@nobits
	.sectionflags	@""
	.align	16
	.zero		1024


//--------------------- .nv.shared.reserved.0     --------------------------
	.section	.nv.shared.reserved.0,"aw",@nobits
	.weak		__nv_reservedSMEM_offset_0_alias
	.size		__nv_reservedSMEM_offset_0_alias, 0, 0
	.other		__nv_reservedSMEM_offset_0_alias,@"STO_CUDA_RESERVED_SHARED STV_DEFAULT"
__nv_reservedSMEM_offset_0_alias:
	.zero		0


//--------------------- .nv.constant0.matmul_kernel --------------------------
	.section	.nv.constant0.matmul_kernel,"a",@progbits
	.sectionflags	@""
	.align	4
.nv.constant0.matmul_kernel:
	.zero		608


//--------------------- SYMBOLS --------------------------

	.type		.nv.reservedSmem.offset0,@object
	.size		.nv.reservedSmem.offset0,0x4
